// auto-generated by cutlass_sweep.gemm — config: {"arch": "sm_100", "cluster_m": 2, "cluster_n": 1, "dtype": "e5m2", "stages": 0, "tile_k": 128, "tile_m": 64, "tile_n": 64}
#include "cutlass/cutlass.h"
#include "cutlass/gemm/collective/collective_builder.hpp"
#include "cutlass/gemm/device/gemm_universal_adapter.h"
#include "cutlass/gemm/kernel/gemm_universal.hpp"
#include "cutlass/epilogue/collective/collective_builder.hpp"

using ElemA = cutlass::float_e5m2_t;
using ElemB = cutlass::float_e5m2_t;
using ElemCD = cutlass::float_e5m2_t;
using Acc  = float;
using TileShape    = cute::Shape<cute::_64, cute::_64, cute::_128>;
using ClusterShape = cute::Shape<cute::_2, cute::_1, cute::_1>;

using CollectiveEpilogue = typename cutlass::epilogue::collective::CollectiveBuilder<
    cutlass::arch::Sm100, cutlass::arch::OpClassTensorOp,
    TileShape, ClusterShape,
    cutlass::epilogue::collective::EpilogueTileAuto,
    Acc, Acc,
    ElemCD, cutlass::layout::RowMajor, 128 / cutlass::sizeof_bits<ElemCD>::value,
    ElemCD, cutlass::layout::RowMajor, 128 / cutlass::sizeof_bits<ElemCD>::value,
    cutlass::epilogue::collective::EpilogueScheduleAuto
  >::CollectiveOp;

using CollectiveMainloop = typename cutlass::gemm::collective::CollectiveBuilder<
    cutlass::arch::Sm100, cutlass::arch::OpClassTensorOp,
    ElemA, cutlass::layout::RowMajor, 128 / cutlass::sizeof_bits<ElemA>::value,
    ElemB, cutlass::layout::ColumnMajor, 128 / cutlass::sizeof_bits<ElemB>::value,
    Acc,
    TileShape, ClusterShape,
    cutlass::gemm::collective::StageCountAutoCarveout<static_cast<int>(sizeof(typename CollectiveEpilogue::SharedStorage))>,
    cutlass::gemm::collective::KernelScheduleAuto
  >::CollectiveOp;

using GemmKernel = cutlass::gemm::kernel::GemmUniversal<
    cute::Shape<int,int,int,int>,
    CollectiveMainloop,
    CollectiveEpilogue
>;
using Gemm = cutlass::gemm::device::GemmUniversalAdapter<GemmKernel>;

// Force the device kernel symbol into the cubin without needing a host main.
auto* _anchor = &cutlass::device_kernel<GemmKernel>;


// ===== COMPILED SASS (sm_100a) =====

	.target	sm_100a

	.elftype	@"ET_EXEC"


//--------------------- .note.nv.tkinfo           --------------------------
	.section	.note.nv.tkinfo,"",@"SHT_NOTE"
	.sectionflags	@"SHF_NOTE_NV_TKINFO"
	.tkinfo
        /*0018*/ 	.word	0x00000002
        /*0030*/ 	.string	""
        /*0030*/ 	.string	"ptxas"
        /*0030*/ 	.string	"Cuda compilation tools, release 13.0, V13.0.88"
        /*0030*/ 	.string	"Build cuda_13.0.r13.0/compiler.36424714_0"
        /*0030*/ 	.string	"-arch sm_100a -m 64 "



//--------------------- .note.nv.cuinfo           --------------------------
	.section	.note.nv.cuinfo,"",@"SHT_NOTE"
	.sectionflags	@"SHF_NOTE_NV_CUINFO"
        /*0018*/ 	.short	0x0002
        /*001a*/ 	.short	0x0064
        /*001c*/ 	.short	0x0082
	.zero		2


//--------------------- .nv.info                  --------------------------
	.section	.nv.info,"",@"SHT_CUDA_INFO"
	.align	4


	//----- nvinfo : EIATTR_REGCOUNT
	.align		4
        /*0000*/ 	.byte	0x04, 0x2f
        /*0002*/ 	.short	(.L_19 - .L_18)
	.align		4
.L_18:
        /*0004*/ 	.word	index@(_ZN7cutlass13device_kernelINS_4gemm6kernel13GemmUniversalIN4cute5tupleIJiiiiEEENS1_10collective13CollectiveMmaINS1_35MainloopSm100TmaUmmaWarpSpecializedILi13ELi2ELi4ENS5_IJNS4_1CILi2EEENSA_ILi1EEESC_EEEEENS5_IJNSA_ILi64EEESF_NSA_ILi128EEEEEENS_12float_e5m2_tENS5_IJlSC_lEEESI_SJ_NS4_8TiledMMAINS4_8MMA_AtomIJNS4_10MMA_TraitsINS4_19SM100_MMA_F8F6F4_SSEJSI_SI_fSF_SF_NS4_17integral_constantINS4_4UMMA5MajorELSQ_0EEESR_NSO_INSP_7ScaleInELSS_0EEEST_EEEEEENS4_6LayoutINS5_IJSC_SC_SC_EEENS5_IJNSA_ILi0EEESY_SY_EEEEENS5_IJNS4_10UnderscoreES11_S11_EEEEENS4_13SM90_TMA_LOADENS4_14ComposedLayoutINS4_7SwizzleILi3ELi4ELi3EEENS4_18smem_ptr_flag_bitsILi8EEENSW_INS5_IJNSA_ILi8EEESG_EEENS5_IJSG_SC_EEEEEEEvNS4_8identityENS4_23SM90_TMA_LOAD_MULTICASTES1E_vS1F_EENS_8epilogue10collective18CollectiveEpilogueINS1I_23Sm100TmaWarpSpecializedILi1ELi1ELi32ELb0ELb0EEEJSH_NS5_IJNSW_ISF_SC_EES1N_EEESI_SJ_SI_SJ_NS1I_6fusion15FusionCallbacksIS1M_NS1P_17LinearCombinationISI_fSI_fLNS_15FloatRoundStyleE2EEESH_S1O_JEEENS4_5SM1004TMEM4LOAD26SM100_TMEM_LOAD_16dp32b32xES14_NS15_INS16_ILi2ELi4ELi3EEES19_NSW_INS5_IJS1A_SF_EEENS5_IJSF_SC_EEEEEEENS4_39AutoVectorizingCopyWithAssumedAlignmentILi128EEENS4_14SM90_TMA_STOREES23_S25_S25_EEEvvEEEEvNT_6ParamsE)
        /*0008*/ 	.word	0x00000059


	//----- nvinfo : EIATTR_FRAME_SIZE
	.align		4
.L_19:
        /*000c*/ 	.byte	0x04, 0x11
        /*000e*/ 	.short	(.L_21 - .L_20)
	.align		4
.L_20:
        /*0010*/ 	.word	index@($__internal_2_$__cuda_sm10x_tcgen05_guardrail_trap_unallocated_columns_being_dealloced)
        /*0014*/ 	.word	0x00000000


	//----- nvinfo : EIATTR_FRAME_SIZE
	.align		4
.L_21:
        /*0018*/ 	.byte	0x04, 0x11
        /*001a*/ 	.short	(.L_23 - .L_22)
	.align		4
.L_22:
        /*001c*/ 	.word	index@($__internal_1_$__cuda_sm10x_tcgen05_guardrail_trap_phase_invalid_during_alloc)
        /*0020*/ 	.word	0x00000000


	//----- nvinfo : EIATTR_FRAME_SIZE
	.align		4
.L_23:
        /*0024*/ 	.byte	0x04, 0x11
        /*0026*/ 	.short	(.L_25 - .L_24)
	.align		4
.L_24:
        /*0028*/ 	.word	index@($__internal_0_$__cuda_sm10x_tcgen05_guardrail_trap_col_being_dealloced_not_returned_by_alloc)
        /*002c*/ 	.word	0x00000000


	//----- nvinfo : EIATTR_FRAME_SIZE
	.align		4
.L_25:
        /*0030*/ 	.byte	0x04, 0x11
        /*0032*/ 	.short	(.L_27 - .L_26)
	.align		4
.L_26:
        /*0034*/ 	.word	index@(_ZN7cutlass13device_kernelINS_4gemm6kernel13GemmUniversalIN4cute5tupleIJiiiiEEENS1_10collective13CollectiveMmaINS1_35MainloopSm100TmaUmmaWarpSpecializedILi13ELi2ELi4ENS5_IJNS4_1CILi2EEENSA_ILi1EEESC_EEEEENS5_IJNSA_ILi64EEESF_NSA_ILi128EEEEEENS_12float_e5m2_tENS5_IJlSC_lEEESI_SJ_NS4_8TiledMMAINS4_8MMA_AtomIJNS4_10MMA_TraitsINS4_19SM100_MMA_F8F6F4_SSEJSI_SI_fSF_SF_NS4_17integral_constantINS4_4UMMA5MajorELSQ_0EEESR_NSO_INSP_7ScaleInELSS_0EEEST_EEEEEENS4_6LayoutINS5_IJSC_SC_SC_EEENS5_IJNSA_ILi0EEESY_SY_EEEEENS5_IJNS4_10UnderscoreES11_S11_EEEEENS4_13SM90_TMA_LOADENS4_14ComposedLayoutINS4_7SwizzleILi3ELi4ELi3EEENS4_18smem_ptr_flag_bitsILi8EEENSW_INS5_IJNSA_ILi8EEESG_EEENS5_IJSG_SC_EEEEEEEvNS4_8identityENS4_23SM90_TMA_LOAD_MULTICASTES1E_vS1F_EENS_8epilogue10collective18CollectiveEpilogueINS1I_23Sm100TmaWarpSpecializedILi1ELi1ELi32ELb0ELb0EEEJSH_NS5_IJNSW_ISF_SC_EES1N_EEESI_SJ_SI_SJ_NS1I_6fusion15FusionCallbacksIS1M_NS1P_17LinearCombinationISI_fSI_fLNS_15FloatRoundStyleE2EEESH_S1O_JEEENS4_5SM1004TMEM4LOAD26SM100_TMEM_LOAD_16dp32b32xES14_NS15_INS16_ILi2ELi4ELi3EEES19_NSW_INS5_IJS1A_SF_EEENS5_IJSF_SC_EEEEEEENS4_39AutoVectorizingCopyWithAssumedAlignmentILi128EEENS4_14SM90_TMA_STOREES23_S25_S25_EEEvvEEEEvNT_6ParamsE)
        /*0038*/ 	.word	0x00000000


	//----- nvinfo : EIATTR_MIN_STACK_SIZE
	.align		4
.L_27:
        /*003c*/ 	.byte	0x04, 0x12
        /*003e*/ 	.short	(.L_29 - .L_28)
	.align		4
.L_28:
        /*0040*/ 	.word	index@(_ZN7cutlass13device_kernelINS_4gemm6kernel13GemmUniversalIN4cute5tupleIJiiiiEEENS1_10collective13CollectiveMmaINS1_35MainloopSm100TmaUmmaWarpSpecializedILi13ELi2ELi4ENS5_IJNS4_1CILi2EEENSA_ILi1EEESC_EEEEENS5_IJNSA_ILi64EEESF_NSA_ILi128EEEEEENS_12float_e5m2_tENS5_IJlSC_lEEESI_SJ_NS4_8TiledMMAINS4_8MMA_AtomIJNS4_10MMA_TraitsINS4_19SM100_MMA_F8F6F4_SSEJSI_SI_fSF_SF_NS4_17integral_constantINS4_4UMMA5MajorELSQ_0EEESR_NSO_INSP_7ScaleInELSS_0EEEST_EEEEEENS4_6LayoutINS5_IJSC_SC_SC_EEENS5_IJNSA_ILi0EEESY_SY_EEEEENS5_IJNS4_10UnderscoreES11_S11_EEEEENS4_13SM90_TMA_LOADENS4_14ComposedLayoutINS4_7SwizzleILi3ELi4ELi3EEENS4_18smem_ptr_flag_bitsILi8EEENSW_INS5_IJNSA_ILi8EEESG_EEENS5_IJSG_SC_EEEEEEEvNS4_8identityENS4_23SM90_TMA_LOAD_MULTICASTES1E_vS1F_EENS_8epilogue10collective18CollectiveEpilogueINS1I_23Sm100TmaWarpSpecializedILi1ELi1ELi32ELb0ELb0EEEJSH_NS5_IJNSW_ISF_SC_EES1N_EEESI_SJ_SI_SJ_NS1I_6fusion15FusionCallbacksIS1M_NS1P_17LinearCombinationISI_fSI_fLNS_15FloatRoundStyleE2EEESH_S1O_JEEENS4_5SM1004TMEM4LOAD26SM100_TMEM_LOAD_16dp32b32xES14_NS15_INS16_ILi2ELi4ELi3EEES19_NSW_INS5_IJS1A_SF_EEENS5_IJSF_SC_EEEEEEENS4_39AutoVectorizingCopyWithAssumedAlignmentILi128EEENS4_14SM90_TMA_STOREES23_S25_S25_EEEvvEEEEvNT_6ParamsE)
        /*0044*/ 	.word	0x00000000
.L_29:


//--------------------- .nv.compat                --------------------------
	.section	.nv.compat,"",@"SHT_CUDA_COMPAT_INFO"
	.align	4
        /*0000*/ 	.byte	0x02, 0x09, 0x01, 0x00, 0x02, 0x02, 0x02, 0x00, 0x02, 0x05, 0x05, 0x00, 0x03, 0x07, 0x01, 0x01
        /*0010*/ 	.byte	0x02, 0x03, 0x01, 0x00, 0x02, 0x06, 0x01, 0x00, 0x04, 0x0b, 0x08, 0x00, 0x09, 0x00, 0x00, 0x00
        /*0020*/ 	.byte	0x00, 0x00, 0x00, 0x00


//--------------------- .nv.info._ZN7cutlass13device_kernelINS_4gemm6kernel13GemmUniversalIN4cute5tupleIJiiiiEEENS1_10collective13CollectiveMmaINS1_35MainloopSm100TmaUmmaWarpSpecializedILi13ELi2ELi4ENS5_IJNS4_1CILi2EEENSA_ILi1EEESC_EEEEENS5_IJNSA_ILi64EEESF_NSA_ILi128EEEEEENS_12float_e5m2_tENS5_IJlSC_lEEESI_SJ_NS4_8TiledMMAINS4_8MMA_AtomIJNS4_10MMA_TraitsINS4_19SM100_MMA_F8F6F4_SSEJSI_SI_fSF_SF_NS4_17integral_constantINS4_4UMMA5MajorELSQ_0EEESR_NSO_INSP_7ScaleInELSS_0EEEST_EEEEEENS4_6LayoutINS5_IJSC_SC_SC_EEENS5_IJNSA_ILi0EEESY_SY_EEEEENS5_IJNS4_10UnderscoreES11_S11_EEEEENS4_13SM90_TMA_LOADENS4_14ComposedLayoutINS4_7SwizzleILi3ELi4ELi3EEENS4_18smem_ptr_flag_bitsILi8EEENSW_INS5_IJNSA_ILi8EEESG_EEENS5_IJSG_SC_EEEEEEEvNS4_8identityENS4_23SM90_TMA_LOAD_MULTICASTES1E_vS1F_EENS_8epilogue10collective18CollectiveEpilogueINS1I_23Sm100TmaWarpSpecializedILi1ELi1ELi32ELb0ELb0EEEJSH_NS5_IJNSW_ISF_SC_EES1N_EEESI_SJ_SI_SJ_NS1I_6fusion15FusionCallbacksIS1M_NS1P_17LinearCombinationISI_fSI_fLNS_15FloatRoundStyleE2EEESH_S1O_JEEENS4_5SM1004TMEM4LOAD26SM100_TMEM_LOAD_16dp32b32xES14_NS15_INS16_ILi2ELi4ELi3EEES19_NSW_INS5_IJS1A_SF_EEENS5_IJSF_SC_EEEEEEENS4_39AutoVectorizingCopyWithAssumedAlignmentILi128EEENS4_14SM90_TMA_STOREES23_S25_S25_EEEvvEEEEvNT_6ParamsE --------------------------
	.section	.nv.info._ZN7cutlass13device_kernelINS_4gemm6kernel13GemmUniversalIN4cute5tupleIJiiiiEEENS1_10collective13CollectiveMmaINS1_35MainloopSm100TmaUmmaWarpSpecializedILi13ELi2ELi4ENS5_IJNS4_1CILi2EEENSA_ILi1EEESC_EEEEENS5_IJNSA_ILi64EEESF_NSA_ILi128EEEEEENS_12float_e5m2_tENS5_IJlSC_lEEESI_SJ_NS4_8TiledMMAINS4_8MMA_AtomIJNS4_10MMA_TraitsINS4_19SM100_MMA_F8F6F4_SSEJSI_SI_fSF_SF_NS4_17integral_constantINS4_4UMMA5MajorELSQ_0EEESR_NSO_INSP_7ScaleInELSS_0EEEST_EEEEEENS4_6LayoutINS5_IJSC_SC_SC_EEENS5_IJNSA_ILi0EEESY_SY_EEEEENS5_IJNS4_10UnderscoreES11_S11_EEEEENS4_13SM90_TMA_LOADENS4_14ComposedLayoutINS4_7SwizzleILi3ELi4ELi3EEENS4_18smem_ptr_flag_bitsILi8EEENSW_INS5_IJNSA_ILi8EEESG_EEENS5_IJSG_SC_EEEEEEEvNS4_8identityENS4_23SM90_TMA_LOAD_MULTICASTES1E_vS1F_EENS_8epilogue10collective18CollectiveEpilogueINS1I_23Sm100TmaWarpSpecializedILi1ELi1ELi32ELb0ELb0EEEJSH_NS5_IJNSW_ISF_SC_EES1N_EEESI_SJ_SI_SJ_NS1I_6fusion15FusionCallbacksIS1M_NS1P_17LinearCombinationISI_fSI_fLNS_15FloatRoundStyleE2EEESH_S1O_JEEENS4_5SM1004TMEM4LOAD26SM100_TMEM_LOAD_16dp32b32xES14_NS15_INS16_ILi2ELi4ELi3EEES19_NSW_INS5_IJS1A_SF_EEENS5_IJSF_SC_EEEEEEENS4_39AutoVectorizingCopyWithAssumedAlignmentILi128EEENS4_14SM90_TMA_STOREES23_S25_S25_EEEvvEEEEvNT_6ParamsE,"",@"SHT_CUDA_INFO"
	.sectionflags	@""
	.align	4


	//----- nvinfo : EIATTR_CUDA_API_VERSION
	.align		4
        /*0000*/ 	.byte	0x04, 0x37
        /*0002*/ 	.short	(.L_31 - .L_30)
.L_30:
        /*0004*/ 	.word	0x00000082


	//----- nvinfo : EIATTR_KPARAM_INFO
	.align		4
.L_31:
        /*0008*/ 	.byte	0x04, 0x17
        /*000a*/ 	.short	(.L_33 - .L_32)
.L_32:
        /*000c*/ 	.word	0x00000000
        /*0010*/ 	.short	0x0000
        /*0012*/ 	.short	0x0000
        /*0014*/ 	.byte	0x00, 0xf0, 0x01, 0x20


	//----- nvinfo : EIATTR_AT_ENTRY_FRAGMENTS
	.align		4
.L_33:
        /*0018*/ 	.byte	0x04, 0x4f
        /*001a*/ 	.short	(.L_35 - .L_34)


	//   ....[0]....
.L_34:
        /*001c*/ 	.word	0x00000006


	//----- nvinfo : EIATTR_RESERVED_SMEM_USED
	.align		4
.L_35:
        /*0020*/ 	.byte	0x01, 0x41
	.zero		2


	//----- nvinfo : EIATTR_SPARSE_MMA_MASK
	.align		4
        /*0024*/ 	.byte	0x03, 0x50
        /*0026*/ 	.short	0x0000


	//----- nvinfo : EIATTR_TCGEN05_1CTA_USED
	.align		4
        /*0028*/ 	.byte	0x01, 0x51
	.zero		2


	//----- nvinfo : EIATTR_MAXREG_COUNT
	.align		4
        /*002c*/ 	.byte	0x03, 0x1b
        /*002e*/ 	.short	0x00ff


	//----- nvinfo : EIATTR_NUM_BARRIERS
	.align		4
        /*0030*/ 	.byte	0x02, 0x4c
        /*0032*/ 	.byte	0x07
	.zero		1


	//----- nvinfo : EIATTR_EXTERNS
	.align		4
        /*0034*/ 	.byte	0x04, 0x0f
        /*0036*/ 	.short	(.L_37 - .L_36)


	//   ....[0]....
	.align		4
.L_36:
        /*0038*/ 	.word	index@(__assertfail)


	//----- nvinfo : EIATTR_MERCURY_ISA_VERSION
	.align		4
.L_37:
        /*003c*/ 	.byte	0x03, 0x5f
        /*003e*/ 	.short	0x0101


	//----- nvinfo : EIATTR_INT_WARP_WIDE_INSTR_OFFSETS
	.align		4
        /*0040*/ 	.byte	0x04, 0x31
        /*0042*/ 	.short	(.L_39 - .L_38)


	//   ....[0]....
.L_38:
        /*0044*/ 	.word	0x00004250


	//   ....[1]....
        /*0048*/ 	.word	0x00004280


	//   ....[2]....
        /*004c*/ 	.word	0x000042a0


	//   ....[3]....
        /*0050*/ 	.word	0x00004e80


	//   ....[4]....
        /*0054*/ 	.word	0x00004f30


	//----- nvinfo : EIATTR_COOP_GROUP_MASK_REGIDS
	.align		4
.L_39:
        /*0058*/ 	.byte	0x04, 0x29
        /*005a*/ 	.short	(.L_41 - .L_40)


	//   ....[0]....
.L_40:
        /*005c*/ 	.word	0xffffffff


	//   ....[1]....
        /*0060*/ 	.word	0xffffffff


	//   ....[2]....
        /*0064*/ 	.word	0xffffffff


	//   ....[3]....
        /*0068*/ 	.word	0xffffffff


	//   ....[4]....
        /*006c*/ 	.word	0xffffffff


	//   ....[5]....
        /*0070*/ 	.word	0xffffffff


	//   ....[6]....
        /*0074*/ 	.word	0xffffffff


	//   ....[7]....
        /*0078*/ 	.word	0xffffffff


	//   ....[8]....
        /*007c*/ 	.word	0xffffffff


	//   ....[9]....
        /*0080*/ 	.word	0xffffffff


	//   ....[10]....
        /*0084*/ 	.word	0xffffffff


	//   ....[11]....
        /*0088*/ 	.word	0xffffffff


	//   ....[12]....
        /*008c*/ 	.word	0xffffffff


	//   ....[13]....
        /*0090*/ 	.word	0xffffffff


	//----- nvinfo : EIATTR_COOP_GROUP_INSTR_OFFSETS
	.align		4
.L_41:
        /*0094*/ 	.byte	0x04, 0x28
        /*0096*/ 	.short	(.L_43 - .L_42)


	//   ....[0]....
.L_42:
        /*0098*/ 	.word	0x00000080


	//   ....[1]....
        /*009c*/ 	.word	0x000004e0


	//   ....[2]....
        /*00a0*/ 	.word	0x000007c0


	//   ....[3]....
        /*00a4*/ 	.word	0x00000900


	//   ....[4]....
        /*00a8*/ 	.word	0x00000a00


	//   ....[5]....
        /*00ac*/ 	.word	0x00000b70


	//   ....[6]....
        /*00b0*/ 	.word	0x00000d10


	//   ....[7]....
        /*00b4*/ 	.word	0x00000ed0


	//   ....[8]....
        /*00b8*/ 	.word	0x00002090


	//   ....[9]....
        /*00bc*/ 	.word	0x00003440


	//   ....[10]....
        /*00c0*/ 	.word	0x00003650


	//   ....[11]....
        /*00c4*/ 	.word	0x00003680


	//   ....[12]....
        /*00c8*/ 	.word	0x00004130


	//   ....[13]....
        /*00cc*/ 	.word	0x00004360


	//----- nvinfo : EIATTR_VRC_CTA_INIT_COUNT
	.align		4
.L_43:
        /*00d0*/ 	.byte	0x02, 0x4a
        /*00d2*/ 	.byte	0x80
	.zero		1


	//----- nvinfo : EIATTR_SYSCALL_OFFSETS
	.align		4
        /*00d4*/ 	.byte	0x04, 0x46
        /*00d6*/ 	.short	(.L_45 - .L_44)


	//   ....[0]....
.L_44:
        /*00d8*/ 	.word	0x00005aa0


	//   ....[1]....
        /*00dc*/ 	.word	0x00005be0


	//   ....[2]....
        /*00e0*/ 	.word	0x00006360


	//----- nvinfo : EIATTR_MBARRIER_INSTR_OFFSETS
	.align		4
.L_45:
        /*00e4*/ 	.byte	0x04, 0x39
        /*00e6*/ 	.short	(.L_47 - .L_46)


	//   ....[0]....
.L_46:
        /*00e8*/ 	.word	0x00000600
        /*00ec*/ 	.word	0x000000ff
        /*00f0*/ 	.word	0x00000000
        /*00f4*/ 	.short	0x0100
        /*00f6*/ 	.byte	0x04
	.zero		1


	//   ....[1]....
        /*00f8*/ 	.word	0x00000610
        /*00fc*/ 	.word	0x000000ff
        /*0100*/ 	.word	0x00000068
        /*0104*/ 	.short	0x0100
        /*0106*/ 	.byte	0x04
	.zero		1


	//   ....[2]....
        /*0108*/ 	.word	0x00000620
        /*010c*/ 	.word	0x000000ff
        /*0110*/ 	.word	0x00000008
        /*0114*/ 	.short	0x0100
        /*0116*/ 	.byte	0x04
	.zero		1


	//   ....[3]....
        /*0118*/ 	.word	0x00000630
        /*011c*/ 	.word	0x000000ff
        /*0120*/ 	.word	0x00000070
        /*0124*/ 	.short	0x0100
        /*0126*/ 	.byte	0x04
	.zero		1


	//   ....[4]....
        /*0128*/ 	.word	0x00000640
        /*012c*/ 	.word	0x000000ff
        /*0130*/ 	.word	0x00000010
        /*0134*/ 	.short	0x0100
        /*0136*/ 	.byte	0x04
	.zero		1


	//   ....[5]....
        /*0138*/ 	.word	0x00000650
        /*013c*/ 	.word	0x000000ff
        /*0140*/ 	.word	0x00000078
        /*0144*/ 	.short	0x0100
        /*0146*/ 	.byte	0x04
	.zero		1


	//   ....[6]....
        /*0148*/ 	.word	0x00000660
        /*014c*/ 	.word	0x000000ff
        /*0150*/ 	.word	0x00000018
        /*0154*/ 	.short	0x0100
        /*0156*/ 	.byte	0x04
	.zero		1


	//   ....[7]....
        /*0158*/ 	.word	0x00000670
        /*015c*/ 	.word	0x000000ff
        /*0160*/ 	.word	0x00000080
        /*0164*/ 	.short	0x0100
        /*0166*/ 	.byte	0x04
	.zero		1


	//   ....[8]....
        /*0168*/ 	.word	0x00000680
        /*016c*/ 	.word	0x000000ff
        /*0170*/ 	.word	0x00000020
        /*0174*/ 	.short	0x0100
        /*0176*/ 	.byte	0x04
	.zero		1


	//   ....[9]....
        /*0178*/ 	.word	0x00000690
        /*017c*/ 	.word	0x000000ff
        /*0180*/ 	.word	0x00000088
        /*0184*/ 	.short	0x0100
        /*0186*/ 	.byte	0x04
	.zero		1


	//   ....[10]....
        /*0188*/ 	.word	0x000006a0
        /*018c*/ 	.word	0x000000ff
        /*0190*/ 	.word	0x00000028
        /*0194*/ 	.short	0x0100
        /*0196*/ 	.byte	0x04
	.zero		1


	//   ....[11]....
        /*0198*/ 	.word	0x000006b0
        /*019c*/ 	.word	0x000000ff
        /*01a0*/ 	.word	0x00000090
        /*01a4*/ 	.short	0x0100
        /*01a6*/ 	.byte	0x04
	.zero		1


	//   ....[12]....
        /*01a8*/ 	.word	0x000006c0
        /*01ac*/ 	.word	0x000000ff
        /*01b0*/ 	.word	0x00000030
        /*01b4*/ 	.short	0x0100
        /*01b6*/ 	.byte	0x04
	.zero		1


	//   ....[13]....
        /*01b8*/ 	.word	0x000006d0
        /*01bc*/ 	.word	0x000000ff
        /*01c0*/ 	.word	0x00000098
        /*01c4*/ 	.short	0x0100
        /*01c6*/ 	.byte	0x04
	.zero		1


	//   ....[14]....
        /*01c8*/ 	.word	0x000006e0
        /*01cc*/ 	.word	0x000000ff
        /*01d0*/ 	.word	0x00000038
        /*01d4*/ 	.short	0x0100
        /*01d6*/ 	.byte	0x04
	.zero		1


	//   ....[15]....
        /*01d8*/ 	.word	0x000006f0
        /*01dc*/ 	.word	0x000000ff
        /*01e0*/ 	.word	0x000000a0
        /*01e4*/ 	.short	0x0100
        /*01e6*/ 	.byte	0x04
	.zero		1


	//   ....[16]....
        /*01e8*/ 	.word	0x00000700
        /*01ec*/ 	.word	0x000000ff
        /*01f0*/ 	.word	0x00000040
        /*01f4*/ 	.short	0x0100
        /*01f6*/ 	.byte	0x04
	.zero		1


	//   ....[17]....
        /*01f8*/ 	.word	0x00000710
        /*01fc*/ 	.word	0x000000ff
        /*0200*/ 	.word	0x000000a8
        /*0204*/ 	.short	0x0100
        /*0206*/ 	.byte	0x04
	.zero		1


	//   ....[18]....
        /*0208*/ 	.word	0x00000720
        /*020c*/ 	.word	0x000000ff
        /*0210*/ 	.word	0x00000048
        /*0214*/ 	.short	0x0100
        /*0216*/ 	.byte	0x04
	.zero		1


	//   ....[19]....
        /*0218*/ 	.word	0x00000730
        /*021c*/ 	.word	0x000000ff
        /*0220*/ 	.word	0x000000b0
        /*0224*/ 	.short	0x0100
        /*0226*/ 	.byte	0x04
	.zero		1


	//   ....[20]....
        /*0228*/ 	.word	0x00000740
        /*022c*/ 	.word	0x000000ff
        /*0230*/ 	.word	0x00000050
        /*0234*/ 	.short	0x0100
        /*0236*/ 	.byte	0x04
	.zero		1


	//   ....[21]....
        /*0238*/ 	.word	0x00000750
        /*023c*/ 	.word	0x000000ff
        /*0240*/ 	.word	0x000000b8
        /*0244*/ 	.short	0x0100
        /*0246*/ 	.byte	0x04
	.zero		1


	//   ....[22]....
        /*0248*/ 	.word	0x00000760
        /*024c*/ 	.word	0x000000ff
        /*0250*/ 	.word	0x00000058
        /*0254*/ 	.short	0x0100
        /*0256*/ 	.byte	0x04
	.zero		1


	//   ....[23]....
        /*0258*/ 	.word	0x00000770
        /*025c*/ 	.word	0x000000ff
        /*0260*/ 	.word	0x000000c0
        /*0264*/ 	.short	0x0100
        /*0266*/ 	.byte	0x04
	.zero		1


	//   ....[24]....
        /*0268*/ 	.word	0x00000780
        /*026c*/ 	.word	0x000000ff
        /*0270*/ 	.word	0x00000060
        /*0274*/ 	.short	0x0100
        /*0276*/ 	.byte	0x04
	.zero		1


	//   ....[25]....
        /*0278*/ 	.word	0x00000790
        /*027c*/ 	.word	0x000000ff
        /*0280*/ 	.word	0x000000c8
        /*0284*/ 	.short	0x0100
        /*0286*/ 	.byte	0x04
	.zero		1


	//   ....[26]....
        /*0288*/ 	.word	0x000008d0
        /*028c*/ 	.word	0x000000ff
        /*0290*/ 	.word	0x000000d0
        /*0294*/ 	.short	0x0100
        /*0296*/ 	.byte	0x04
	.zero		1


	//   ....[27]....
        /*0298*/ 	.word	0x000008e0
        /*029c*/ 	.word	0x000000ff
        /*02a0*/ 	.word	0x000000d8
        /*02a4*/ 	.short	0x0100
        /*02a6*/ 	.byte	0x04
	.zero		1


	//   ....[28]....
        /*02a8*/ 	.word	0x000009d0
        /*02ac*/ 	.word	0x000000ff
        /*02b0*/ 	.word	0x000000e0
        /*02b4*/ 	.short	0x0100
        /*02b6*/ 	.byte	0x06
	.zero		1


	//   ....[29]....
        /*02b8*/ 	.word	0x000009e0
        /*02bc*/ 	.word	0x000000ff
        /*02c0*/ 	.word	0x000000e8
        /*02c4*/ 	.short	0x0100
        /*02c6*/ 	.byte	0x06
	.zero		1


	//   ....[30]....
        /*02c8*/ 	.word	0x00000b20
        /*02cc*/ 	.word	0x000000ff
        /*02d0*/ 	.word	0x000000f0
        /*02d4*/ 	.short	0x0100
        /*02d6*/ 	.byte	0x06
	.zero		1


	//   ....[31]....
        /*02d8*/ 	.word	0x00000b30
        /*02dc*/ 	.word	0x000000ff
        /*02e0*/ 	.word	0x00000100
        /*02e4*/ 	.short	0x0100
        /*02e6*/ 	.byte	0x06
	.zero		1


	//   ....[32]....
        /*02e8*/ 	.word	0x00000b40
        /*02ec*/ 	.word	0x000000ff
        /*02f0*/ 	.word	0x000000f8
        /*02f4*/ 	.short	0x0100
        /*02f6*/ 	.byte	0x06
	.zero		1


	//   ....[33]....
        /*02f8*/ 	.word	0x00000b50
        /*02fc*/ 	.word	0x000000ff
        /*0300*/ 	.word	0x00000108
        /*0304*/ 	.short	0x0100
        /*0306*/ 	.byte	0x06
	.zero		1


	//   ....[34]....
        /*0308*/ 	.word	0x00000c80
        /*030c*/ 	.word	0x000000ff
        /*0310*/ 	.word	0x00000110
        /*0314*/ 	.short	0x0100
        /*0316*/ 	.byte	0x04
	.zero		1


	//   ....[35]....
        /*0318*/ 	.word	0x00000c90
        /*031c*/ 	.word	0x000000ff
        /*0320*/ 	.word	0x00000130
        /*0324*/ 	.short	0x0100
        /*0326*/ 	.byte	0x04
	.zero		1


	//   ....[36]....
        /*0328*/ 	.word	0x00000ca0
        /*032c*/ 	.word	0x000000ff
        /*0330*/ 	.word	0x00000118
        /*0334*/ 	.short	0x0100
        /*0336*/ 	.byte	0x04
	.zero		1


	//   ....[37]....
        /*0338*/ 	.word	0x00000cb0
        /*033c*/ 	.word	0x000000ff
        /*0340*/ 	.word	0x00000138
        /*0344*/ 	.short	0x0100
        /*0346*/ 	.byte	0x04
	.zero		1


	//   ....[38]....
        /*0348*/ 	.word	0x00000cc0
        /*034c*/ 	.word	0x000000ff
        /*0350*/ 	.word	0x00000120
        /*0354*/ 	.short	0x0100
        /*0356*/ 	.byte	0x04
	.zero		1


	//   ....[39]....
        /*0358*/ 	.word	0x00000cd0
        /*035c*/ 	.word	0x000000ff
        /*0360*/ 	.word	0x00000140
        /*0364*/ 	.short	0x0100
        /*0366*/ 	.byte	0x04
	.zero		1


	//   ....[40]....
        /*0368*/ 	.word	0x00000ce0
        /*036c*/ 	.word	0x000000ff
        /*0370*/ 	.word	0x00000128
        /*0374*/ 	.short	0x0100
        /*0376*/ 	.byte	0x04
	.zero		1


	//   ....[41]....
        /*0378*/ 	.word	0x00000cf0
        /*037c*/ 	.word	0x000000ff
        /*0380*/ 	.word	0x00000148
        /*0384*/ 	.short	0x0100
        /*0386*/ 	.byte	0x04
	.zero		1


	//   ....[42]....
        /*0388*/ 	.word	0x00000de0
        /*038c*/ 	.word	0x000000ff
        /*0390*/ 	.word	0x00000150
        /*0394*/ 	.short	0x0100
        /*0396*/ 	.byte	0x04
	.zero		1


	//   ....[43]....
        /*0398*/ 	.word	0x00000df0
        /*039c*/ 	.word	0x000000ff
        /*03a0*/ 	.word	0x00000160
        /*03a4*/ 	.short	0x0100
        /*03a6*/ 	.byte	0x04
	.zero		1


	//   ....[44]....
        /*03a8*/ 	.word	0x00000e00
        /*03ac*/ 	.word	0x000000ff
        /*03b0*/ 	.word	0x00000158
        /*03b4*/ 	.short	0x0100
        /*03b6*/ 	.byte	0x04
	.zero		1


	//   ....[45]....
        /*03b8*/ 	.word	0x00000e10
        /*03bc*/ 	.word	0x000000ff
        /*03c0*/ 	.word	0x00000168
        /*03c4*/ 	.short	0x0100
        /*03c6*/ 	.byte	0x04
	.zero		1


	//   ....[46]....
        /*03c8*/ 	.word	0x00001910
        /*03cc*/ 	.word	0x00000000
        /*03d0*/ 	.word	0x00000160
        /*03d4*/ 	.short	0x010a
        /*03d6*/ 	.byte	0xff
	.zero		1


	//   ....[47]....
        /*03d8*/ 	.word	0x00001940
        /*03dc*/ 	.word	0x00000000
        /*03e0*/ 	.word	0x00000150
        /*03e4*/ 	.short	0x0101
        /*03e6*/ 	.byte	0xff
	.zero		1


	//   ....[48]....
        /*03e8*/ 	.word	0x00001a10
        /*03ec*/ 	.word	0x000000ff
        /*03f0*/ 	.word	0x00000068
        /*03f4*/ 	.short	0x010a
        /*03f6*/ 	.byte	0x04
	.zero		1


	//   ....[49]....
        /*03f8*/ 	.word	0x00001a90
        /*03fc*/ 	.word	0x000000ff
        /*0400*/ 	.word	0x00000068
        /*0404*/ 	.short	0x010a
        /*0406*/ 	.byte	0x21
	.zero		1


	//   ....[50]....
        /*0408*/ 	.word	0x00001c20
        /*040c*/ 	.word	0x000000ff
        /*0410*/ 	.word	0x00000068
        /*0414*/ 	.short	0x010a
        /*0416*/ 	.byte	0x08
	.zero		1


	//   ....[51]....
        /*0418*/ 	.word	0x00001d40
        /*041c*/ 	.word	0x000000ff
        /*0420*/ 	.word	0x000000e8
        /*0424*/ 	.short	0x0101
        /*0426*/ 	.byte	0x06
	.zero		1


	//   ....[52]....
        /*0428*/ 	.word	0x00001d60
        /*042c*/ 	.word	0x000000ff
        /*0430*/ 	.word	0x00000068
        /*0434*/ 	.short	0x010a
        /*0436*/ 	.byte	0x04
	.zero		1


	//   ....[53]....
        /*0438*/ 	.word	0x00001de0
        /*043c*/ 	.word	0x000000ff
        /*0440*/ 	.word	0x00000068
        /*0444*/ 	.short	0x010a
        /*0446*/ 	.byte	0x11
	.zero		1


	//   ....[54]....
        /*0448*/ 	.word	0x00001ff0
        /*044c*/ 	.word	0x000000ff
        /*0450*/ 	.word	0x00000068
        /*0454*/ 	.short	0x010a
        /*0456*/ 	.byte	0x07
	.zero		1


	//   ....[55]....
        /*0458*/ 	.word	0x000020c0
        /*045c*/ 	.word	0x00000003
        /*0460*/ 	.word	0x000000f0
        /*0464*/ 	.short	0x010a
        /*0466*/ 	.byte	0xff
	.zero		1


	//   ....[56]....
        /*0468*/ 	.word	0x00002210
        /*046c*/ 	.word	0x00000000
        /*0470*/ 	.word	0x00000000
        /*0474*/ 	.short	0x0101
        /*0476*/ 	.byte	0xff
	.zero		1


	//   ....[57]....
        /*0478*/ 	.word	0x000027b0
        /*047c*/ 	.word	0x000000ff
        /*0480*/ 	.word	0x00000000
        /*0484*/ 	.short	0x010a
        /*0486*/ 	.byte	0x04
	.zero		1


	//   ....[58]....
        /*0488*/ 	.word	0x00002840
        /*048c*/ 	.word	0x000000ff
        /*0490*/ 	.word	0x00000000
        /*0494*/ 	.short	0x010a
        /*0496*/ 	.byte	0x05
	.zero		1


	//   ....[59]....
        /*0498*/ 	.word	0x000028d0
        /*049c*/ 	.word	0x000000ff
        /*04a0*/ 	.word	0x00000000
        /*04a4*/ 	.short	0x010a
        /*04a6*/ 	.byte	0x05
	.zero		1


	//   ....[60]....
        /*04a8*/ 	.word	0x00002960
        /*04ac*/ 	.word	0x000000ff
        /*04b0*/ 	.word	0x00000000
        /*04b4*/ 	.short	0x010a
        /*04b6*/ 	.byte	0x05
	.zero		1


	//   ....[61]....
        /*04b8*/ 	.word	0x000029f0
        /*04bc*/ 	.word	0x000000ff
        /*04c0*/ 	.word	0x00000000
        /*04c4*/ 	.short	0x010a
        /*04c6*/ 	.byte	0x05
	.zero		1


	//   ....[62]....
        /*04c8*/ 	.word	0x00002a80
        /*04cc*/ 	.word	0x000000ff
        /*04d0*/ 	.word	0x00000000
        /*04d4*/ 	.short	0x010a
        /*04d6*/ 	.byte	0x05
	.zero		1


	//   ....[63]....
        /*04d8*/ 	.word	0x00002b10
        /*04dc*/ 	.word	0x000000ff
        /*04e0*/ 	.word	0x00000000
        /*04e4*/ 	.short	0x010a
        /*04e6*/ 	.byte	0x05
	.zero		1


	//   ....[64]....
        /*04e8*/ 	.word	0x00002ba0
        /*04ec*/ 	.word	0x000000ff
        /*04f0*/ 	.word	0x00000000
        /*04f4*/ 	.short	0x010a
        /*04f6*/ 	.byte	0x05
	.zero		1


	//   ....[65]....
        /*04f8*/ 	.word	0x00002c30
        /*04fc*/ 	.word	0x000000ff
        /*0500*/ 	.word	0x00000000
        /*0504*/ 	.short	0x010a
        /*0506*/ 	.byte	0x05
	.zero		1


	//   ....[66]....
        /*0508*/ 	.word	0x00002cc0
        /*050c*/ 	.word	0x000000ff
        /*0510*/ 	.word	0x00000000
        /*0514*/ 	.short	0x010a
        /*0516*/ 	.byte	0x05
	.zero		1


	//   ....[67]....
        /*0518*/ 	.word	0x00002d50
        /*051c*/ 	.word	0x000000ff
        /*0520*/ 	.word	0x00000000
        /*0524*/ 	.short	0x010a
        /*0526*/ 	.byte	0x05
	.zero		1


	//   ....[68]....
        /*0528*/ 	.word	0x00002de0
        /*052c*/ 	.word	0x000000ff
        /*0530*/ 	.word	0x00000000
        /*0534*/ 	.short	0x010a
        /*0536*/ 	.byte	0x05
	.zero		1


	//   ....[69]....
        /*0538*/ 	.word	0x00002e80
        /*053c*/ 	.word	0x00000000
        /*0540*/ 	.word	0x00000000
        /*0544*/ 	.short	0x010a
        /*0546*/ 	.byte	0xff
	.zero		1


	//   ....[70]....
        /*0548*/ 	.word	0x00002fa0
        /*054c*/ 	.word	0x00000002
        /*0550*/ 	.word	0x00000150
        /*0554*/ 	.short	0x010a
        /*0556*/ 	.byte	0xff
	.zero		1


	//   ....[71]....
        /*0558*/ 	.word	0x00003010
        /*055c*/ 	.word	0x00000002
        /*0560*/ 	.word	0x00000000
        /*0564*/ 	.short	0x0101
        /*0566*/ 	.byte	0xff
	.zero		1


	//   ....[72]....
        /*0568*/ 	.word	0x00003030
        /*056c*/ 	.word	0x000000ff
        /*0570*/ 	.word	0x00000100
        /*0574*/ 	.short	0x010a
        /*0576*/ 	.byte	0x04
	.zero		1


	//   ....[73]....
        /*0578*/ 	.word	0x00003150
        /*057c*/ 	.word	0x00000002
        /*0580*/ 	.word	0x000000f0
        /*0584*/ 	.short	0x010a
        /*0586*/ 	.byte	0xff
	.zero		1


	//   ....[74]....
        /*0588*/ 	.word	0x00003250
        /*058c*/ 	.word	0x00000002
        /*0590*/ 	.word	0x00000000
        /*0594*/ 	.short	0x0101
        /*0596*/ 	.byte	0xff
	.zero		1


	//   ....[75]....
        /*0598*/ 	.word	0x000032e0
        /*059c*/ 	.word	0x000000ff
        /*05a0*/ 	.word	0x00000100
        /*05a4*/ 	.short	0x0106
        /*05a6*/ 	.byte	0x04
	.zero		1


	//   ....[76]....
        /*05a8*/ 	.word	0x00003300
        /*05ac*/ 	.word	0x000000ff
        /*05b0*/ 	.word	0x00000100
        /*05b4*/ 	.short	0x010a
        /*05b6*/ 	.byte	0x04
	.zero		1


	//   ....[77]....
        /*05b8*/ 	.word	0x00003390
        /*05bc*/ 	.word	0x000000ff
        /*05c0*/ 	.word	0x00000100
        /*05c4*/ 	.short	0x0106
        /*05c6*/ 	.byte	0x07
	.zero		1


	//   ....[78]....
        /*05c8*/ 	.word	0x000033d0
        /*05cc*/ 	.word	0x00000000
        /*05d0*/ 	.word	0x00000100
        /*05d4*/ 	.short	0x010a
        /*05d6*/ 	.byte	0xff
	.zero		1


	//   ....[79]....
        /*05d8*/ 	.word	0x00003920
        /*05dc*/ 	.word	0x00000000
        /*05e0*/ 	.word	0x000000f0
        /*05e4*/ 	.short	0x010a
        /*05e6*/ 	.byte	0xff
	.zero		1


	//   ....[80]....
        /*05e8*/ 	.word	0x00003a20
        /*05ec*/ 	.word	0x00000003
        /*05f0*/ 	.word	0x00000000
        /*05f4*/ 	.short	0x0101
        /*05f6*/ 	.byte	0xff
	.zero		1


	//   ....[81]....
        /*05f8*/ 	.word	0x00003a30
        /*05fc*/ 	.word	0x000000ff
        /*0600*/ 	.word	0x00000000
        /*0604*/ 	.short	0x010a
        /*0606*/ 	.byte	0x04
	.zero		1


	//   ....[82]....
        /*0608*/ 	.word	0x00003ab0
        /*060c*/ 	.word	0x000000ff
        /*0610*/ 	.word	0x00000130
        /*0614*/ 	.short	0x010a
        /*0616*/ 	.byte	0x1f
	.zero		1


	//   ....[83]....
        /*0618*/ 	.word	0x00003b90
        /*061c*/ 	.word	0x000000ff
        /*0620*/ 	.word	0x00000000
        /*0624*/ 	.short	0x010a
        /*0626*/ 	.byte	0x05
	.zero		1


	//   ....[84]....
        /*0628*/ 	.word	0x00003cd0
        /*062c*/ 	.word	0x000000ff
        /*0630*/ 	.word	0x00000000
        /*0634*/ 	.short	0x010a
        /*0636*/ 	.byte	0x04
	.zero		1


	//   ....[85]....
        /*0638*/ 	.word	0x00003f60
        /*063c*/ 	.word	0x000000ff
        /*0640*/ 	.word	0x00000000
        /*0644*/ 	.short	0x010a
        /*0646*/ 	.byte	0x04
	.zero		1


	//   ....[86]....
        /*0648*/ 	.word	0x00003ff0
        /*064c*/ 	.word	0x000000ff
        /*0650*/ 	.word	0x00000000
        /*0654*/ 	.short	0x010a
        /*0656*/ 	.byte	0x05
	.zero		1


	//   ....[87]....
        /*0658*/ 	.word	0x00004080
        /*065c*/ 	.word	0x000000ff
        /*0660*/ 	.word	0x00000000
        /*0664*/ 	.short	0x010a
        /*0666*/ 	.byte	0x05
	.zero		1


	//   ....[88]....
        /*0668*/ 	.word	0x00004110
        /*066c*/ 	.word	0x000000ff
        /*0670*/ 	.word	0x00000000
        /*0674*/ 	.short	0x010a
        /*0676*/ 	.byte	0x04
	.zero		1


	//   ....[89]....
        /*0678*/ 	.word	0x00004600
        /*067c*/ 	.word	0x00000003
        /*0680*/ 	.word	0x000000f0
        /*0684*/ 	.short	0x010a
        /*0686*/ 	.byte	0xff
	.zero		1


	//   ....[90]....
        /*0688*/ 	.word	0x00004770
        /*068c*/ 	.word	0x00000000
        /*0690*/ 	.word	0x00000000
        /*0694*/ 	.short	0x0101
        /*0696*/ 	.byte	0xff
	.zero		1


	//   ....[91]....
        /*0698*/ 	.word	0x00004c30
        /*069c*/ 	.word	0x000000ff
        /*06a0*/ 	.word	0x000000e8
        /*06a4*/ 	.short	0x010a
        /*06a6*/ 	.byte	0x11
	.zero		1


	//   ....[92]....
        /*06a8*/ 	.word	0x00004dc0
        /*06ac*/ 	.word	0x000000ff
        /*06b0*/ 	.word	0x000000d8
        /*06b4*/ 	.short	0x010a
        /*06b6*/ 	.byte	0x11
	.zero		1


	//   ....[93]....
        /*06b8*/ 	.word	0x00004fd0
        /*06bc*/ 	.word	0x000000ff
        /*06c0*/ 	.word	0x000000d0
        /*06c4*/ 	.short	0x010b
        /*06c6*/ 	.byte	0x11
	.zero		1


	//   ....[94]....
        /*06c8*/ 	.word	0x00004fe0
        /*06cc*/ 	.word	0x000000ff
        /*06d0*/ 	.word	0x00000000
        /*06d4*/ 	.short	0x0101
        /*06d6*/ 	.byte	0x30
	.zero		1


	//   ....[95]....
        /*06d8*/ 	.word	0x00005020
        /*06dc*/ 	.word	0x00000000
        /*06e0*/ 	.word	0x000000d8
        /*06e4*/ 	.short	0x010a
        /*06e6*/ 	.byte	0xff
	.zero		1


	//   ....[96]....
        /*06e8*/ 	.word	0x00005360
        /*06ec*/ 	.word	0x00000003
        /*06f0*/ 	.word	0x000000f0
        /*06f4*/ 	.short	0x010a
        /*06f6*/ 	.byte	0xff
	.zero		1


	//   ....[97]....
        /*06f8*/ 	.word	0x000054e0
        /*06fc*/ 	.word	0x00000000
        /*0700*/ 	.word	0x00000000
        /*0704*/ 	.short	0x0101
        /*0706*/ 	.byte	0xff
	.zero		1


	//   ....[98]....
        /*0708*/ 	.word	0x00005f40
        /*070c*/ 	.word	0x000000ff
        /*0710*/ 	.word	0x000000d0
        /*0714*/ 	.short	0x010a
        /*0716*/ 	.byte	0x2c
	.zero		1


	//   ....[99]....
        /*0718*/ 	.word	0x00005f50
        /*071c*/ 	.word	0x00000016
        /*0720*/ 	.word	0x00000110
        /*0724*/ 	.short	0x010a
        /*0726*/ 	.byte	0xff
	.zero		1


	//   ....[100]....
        /*0728*/ 	.word	0x00006100
        /*072c*/ 	.word	0x000000ff
        /*0730*/ 	.word	0x000000d0
        /*0734*/ 	.short	0x010a
        /*0736*/ 	.byte	0x2c
	.zero		1


	//   ....[101]....
        /*0738*/ 	.word	0x000061e0
        /*073c*/ 	.word	0x000000ff
        /*0740*/ 	.word	0x00000000
        /*0744*/ 	.short	0x0101
        /*0746*/ 	.byte	0x04
	.zero		1


	//   ....[102]....
        /*0748*/ 	.word	0x00006240
        /*074c*/ 	.word	0x00000016
        /*0750*/ 	.word	0x00000110
        /*0754*/ 	.short	0x010a
        /*0756*/ 	.byte	0xff
	.zero		1


	//   ....[103]....
        /*0758*/ 	.word	0x000065b0
        /*075c*/ 	.word	0x000000ff
        /*0760*/ 	.word	0x00000000
        /*0764*/ 	.short	0x0101
        /*0766*/ 	.byte	0x04
	.zero		1


	//   ....[104]....
        /*0768*/ 	.word	0x00006e90
        /*076c*/ 	.word	0x00000000
        /*0770*/ 	.word	0x00000160
        /*0774*/ 	.short	0x010a
        /*0776*/ 	.byte	0xff
	.zero		1


	//   ....[105]....
        /*0778*/ 	.word	0x00006ef0
        /*077c*/ 	.word	0x00000000
        /*0780*/ 	.word	0x00000068
        /*0784*/ 	.short	0x010a
        /*0786*/ 	.byte	0xff
	.zero		1


	//   ....[106]....
        /*0788*/ 	.word	0x00006f50
        /*078c*/ 	.word	0x00000000
        /*0790*/ 	.word	0x00000068
        /*0794*/ 	.short	0x010a
        /*0796*/ 	.byte	0xff
	.zero		1


	//   ....[107]....
        /*0798*/ 	.word	0x00006fa0
        /*079c*/ 	.word	0x00000003
        /*07a0*/ 	.word	0x000000f0
        /*07a4*/ 	.short	0x010a
        /*07a6*/ 	.byte	0xff
	.zero		1


	//   ....[108]....
        /*07a8*/ 	.word	0x00007000
        /*07ac*/ 	.word	0x00000000
        /*07b0*/ 	.word	0x00000000
        /*07b4*/ 	.short	0x010a
        /*07b6*/ 	.byte	0xff
	.zero		1


	//   ....[109]....
        /*07b8*/ 	.word	0x00007060
        /*07bc*/ 	.word	0x00000000
        /*07c0*/ 	.word	0x00000000
        /*07c4*/ 	.short	0x010a
        /*07c6*/ 	.byte	0xff
	.zero		1


	//   ....[110]....
        /*07c8*/ 	.word	0x000070c0
        /*07cc*/ 	.word	0x00000000
        /*07d0*/ 	.word	0x00000000
        /*07d4*/ 	.short	0x010a
        /*07d6*/ 	.byte	0xff
	.zero		1


	//   ....[111]....
        /*07d8*/ 	.word	0x00007120
        /*07dc*/ 	.word	0x00000000
        /*07e0*/ 	.word	0x00000000
        /*07e4*/ 	.short	0x010a
        /*07e6*/ 	.byte	0xff
	.zero		1


	//   ....[112]....
        /*07e8*/ 	.word	0x00007180
        /*07ec*/ 	.word	0x00000000
        /*07f0*/ 	.word	0x00000000
        /*07f4*/ 	.short	0x010a
        /*07f6*/ 	.byte	0xff
	.zero		1


	//   ....[113]....
        /*07f8*/ 	.word	0x000071e0
        /*07fc*/ 	.word	0x00000000
        /*0800*/ 	.word	0x00000000
        /*0804*/ 	.short	0x010a
        /*0806*/ 	.byte	0xff
	.zero		1


	//   ....[114]....
        /*0808*/ 	.word	0x00007240
        /*080c*/ 	.word	0x00000000
        /*0810*/ 	.word	0x00000000
        /*0814*/ 	.short	0x010a
        /*0816*/ 	.byte	0xff
	.zero		1


	//   ....[115]....
        /*0818*/ 	.word	0x000072a0
        /*081c*/ 	.word	0x00000000
        /*0820*/ 	.word	0x00000000
        /*0824*/ 	.short	0x010a
        /*0826*/ 	.byte	0xff
	.zero		1


	//   ....[116]....
        /*0828*/ 	.word	0x00007300
        /*082c*/ 	.word	0x00000000
        /*0830*/ 	.word	0x00000000
        /*0834*/ 	.short	0x010a
        /*0836*/ 	.byte	0xff
	.zero		1


	//   ....[117]....
        /*0838*/ 	.word	0x00007360
        /*083c*/ 	.word	0x00000000
        /*0840*/ 	.word	0x00000000
        /*0844*/ 	.short	0x010a
        /*0846*/ 	.byte	0xff
	.zero		1


	//   ....[118]....
        /*0848*/ 	.word	0x000073c0
        /*084c*/ 	.word	0x00000000
        /*0850*/ 	.word	0x00000000
        /*0854*/ 	.short	0x010a
        /*0856*/ 	.byte	0xff
	.zero		1


	//   ....[119]....
        /*0858*/ 	.word	0x00007420
        /*085c*/ 	.word	0x00000000
        /*0860*/ 	.word	0x00000000
        /*0864*/ 	.short	0x010a
        /*0866*/ 	.byte	0xff
	.zero		1


	//   ....[120]....
        /*0868*/ 	.word	0x00007470
        /*086c*/ 	.word	0x00000002
        /*0870*/ 	.word	0x00000150
        /*0874*/ 	.short	0x010a
        /*0876*/ 	.byte	0xff
	.zero		1


	//   ....[121]....
        /*0878*/ 	.word	0x000074d0
        /*087c*/ 	.word	0x00000002
        /*0880*/ 	.word	0x00000100
        /*0884*/ 	.short	0x010a
        /*0886*/ 	.byte	0xff
	.zero		1


	//   ....[122]....
        /*0888*/ 	.word	0x00007520
        /*088c*/ 	.word	0x00000002
        /*0890*/ 	.word	0x000000f0
        /*0894*/ 	.short	0x010a
        /*0896*/ 	.byte	0xff
	.zero		1


	//   ....[123]....
        /*0898*/ 	.word	0x00007580
        /*089c*/ 	.word	0x00000000
        /*08a0*/ 	.word	0x00000100
        /*08a4*/ 	.short	0x010a
        /*08a6*/ 	.byte	0xff
	.zero		1


	//   ....[124]....
        /*08a8*/ 	.word	0x000075d0
        /*08ac*/ 	.word	0x00000000
        /*08b0*/ 	.word	0x000000f0
        /*08b4*/ 	.short	0x010a
        /*08b6*/ 	.byte	0xff
	.zero		1


	//   ....[125]....
        /*08b8*/ 	.word	0x00007630
        /*08bc*/ 	.word	0x00000002
        /*08c0*/ 	.word	0x00000130
        /*08c4*/ 	.short	0x010a
        /*08c6*/ 	.byte	0xff
	.zero		1


	//   ....[126]....
        /*08c8*/ 	.word	0x00007690
        /*08cc*/ 	.word	0x00000000
        /*08d0*/ 	.word	0x00000000
        /*08d4*/ 	.short	0x010a
        /*08d6*/ 	.byte	0xff
	.zero		1


	//   ....[127]....
        /*08d8*/ 	.word	0x000076f0
        /*08dc*/ 	.word	0x00000000
        /*08e0*/ 	.word	0x00000000
        /*08e4*/ 	.short	0x010a
        /*08e6*/ 	.byte	0xff
	.zero		1


	//   ....[128]....
        /*08e8*/ 	.word	0x00007750
        /*08ec*/ 	.word	0x00000000
        /*08f0*/ 	.word	0x00000000
        /*08f4*/ 	.short	0x010a
        /*08f6*/ 	.byte	0xff
	.zero		1


	//   ....[129]....
        /*08f8*/ 	.word	0x000077b0
        /*08fc*/ 	.word	0x00000000
        /*0900*/ 	.word	0x00000000
        /*0904*/ 	.short	0x010a
        /*0906*/ 	.byte	0xff
	.zero		1


	//   ....[130]....
        /*0908*/ 	.word	0x00007810
        /*090c*/ 	.word	0x00000000
        /*0910*/ 	.word	0x00000000
        /*0914*/ 	.short	0x010a
        /*0916*/ 	.byte	0xff
	.zero		1


	//   ....[131]....
        /*0918*/ 	.word	0x00007860
        /*091c*/ 	.word	0x00000003
        /*0920*/ 	.word	0x000000f0
        /*0924*/ 	.short	0x010a
        /*0926*/ 	.byte	0xff
	.zero		1


	//   ....[132]....
        /*0928*/ 	.word	0x000078c0
        /*092c*/ 	.word	0x00000000
        /*0930*/ 	.word	0x000000e8
        /*0934*/ 	.short	0x010a
        /*0936*/ 	.byte	0xff
	.zero		1


	//   ....[133]....
        /*0938*/ 	.word	0x00007920
        /*093c*/ 	.word	0x00000000
        /*0940*/ 	.word	0x000000d8
        /*0944*/ 	.short	0x010a
        /*0946*/ 	.byte	0xff
	.zero		1


	//   ....[134]....
        /*0948*/ 	.word	0x00007970
        /*094c*/ 	.word	0x00000003
        /*0950*/ 	.word	0x000000f0
        /*0954*/ 	.short	0x010a
        /*0956*/ 	.byte	0xff
	.zero		1


	//   ....[135]....
        /*0958*/ 	.word	0x000079d0
        /*095c*/ 	.word	0x00000000
        /*0960*/ 	.word	0x000000d0
        /*0964*/ 	.short	0x010a
        /*0966*/ 	.byte	0xff
	.zero		1


	//   ....[136]....
        /*0968*/ 	.word	0x00007a20
        /*096c*/ 	.word	0x00000016
        /*0970*/ 	.word	0x00000110
        /*0974*/ 	.short	0x010a
        /*0976*/ 	.byte	0xff
	.zero		1


	//----- nvinfo : EIATTR_NUM_MBARRIERS
	.align		4
.L_47:
        /*0978*/ 	.byte	0x03, 0x38
        /*097a*/ 	.short	0x002e


	//----- nvinfo : EIATTR_EXIT_INSTR_OFFSETS
	.align		4
        /*097c*/ 	.byte	0x04, 0x1c
        /*097e*/ 	.short	(.L_49 - .L_48)


	//   ....[0]....
.L_48:
        /*0980*/ 	.word	0x00002eb0


	//   ....[1]....
        /*0984*/ 	.word	0x000033a0


	//   ....[2]....
        /*0988*/ 	.word	0x00003400


	//   ....[3]....
        /*098c*/ 	.word	0x00004370


	//   ....[4]....
        /*0990*/ 	.word	0x00005050


	//   ....[5]....
        /*0994*/ 	.word	0x00005090


	//   ....[6]....
        /*0998*/ 	.word	0x00006e80


	//----- nvinfo : EIATTR_MAX_THREADS
	.align		4
.L_49:
        /*099c*/ 	.byte	0x04, 0x05
        /*099e*/ 	.short	(.L_51 - .L_50)
.L_50:
        /*09a0*/ 	.word	0x00000100
        /*09a4*/ 	.word	0x00000001
        /*09a8*/ 	.word	0x00000001


	//----- nvinfo : EIATTR_CRS_STACK_SIZE
	.align		4
.L_51:
        /*09ac*/ 	.byte	0x04, 0x1e
        /*09ae*/ 	.short	(.L_53 - .L_52)
.L_52:
        /*09b0*/ 	.word	0x00000000


	//----- nvinfo : EIATTR_CBANK_PARAM_SIZE
	.align		4
.L_53:
        /*09b4*/ 	.byte	0x03, 0x19
        /*09b6*/ 	.short	0x0800


	//----- nvinfo : EIATTR_PARAM_CBANK
	.align		4
        /*09b8*/ 	.byte	0x04, 0x0a
        /*09ba*/ 	.short	(.L_55 - .L_54)
	.align		4
.L_54:
        /*09bc*/ 	.word	index@(.nv.constant0._ZN7cutlass13device_kernelINS_4gemm6kernel13GemmUniversalIN4cute5tupleIJiiiiEEENS1_10collective13CollectiveMmaINS1_35MainloopSm100TmaUmmaWarpSpecializedILi13ELi2ELi4ENS5_IJNS4_1CILi2EEENSA_ILi1EEESC_EEEEENS5_IJNSA_ILi64EEESF_NSA_ILi128EEEEEENS_12float_e5m2_tENS5_IJlSC_lEEESI_SJ_NS4_8TiledMMAINS4_8MMA_AtomIJNS4_10MMA_TraitsINS4_19SM100_MMA_F8F6F4_SSEJSI_SI_fSF_SF_NS4_17integral_constantINS4_4UMMA5MajorELSQ_0EEESR_NSO_INSP_7ScaleInELSS_0EEEST_EEEEEENS4_6LayoutINS5_IJSC_SC_SC_EEENS5_IJNSA_ILi0EEESY_SY_EEEEENS5_IJNS4_10UnderscoreES11_S11_EEEEENS4_13SM90_TMA_LOADENS4_14ComposedLayoutINS4_7SwizzleILi3ELi4ELi3EEENS4_18smem_ptr_flag_bitsILi8EEENSW_INS5_IJNSA_ILi8EEESG_EEENS5_IJSG_SC_EEEEEEEvNS4_8identityENS4_23SM90_TMA_LOAD_MULTICASTES1E_vS1F_EENS_8epilogue10collective18CollectiveEpilogueINS1I_23Sm100TmaWarpSpecializedILi1ELi1ELi32ELb0ELb0EEEJSH_NS5_IJNSW_ISF_SC_EES1N_EEESI_SJ_SI_SJ_NS1I_6fusion15FusionCallbacksIS1M_NS1P_17LinearCombinationISI_fSI_fLNS_15FloatRoundStyleE2EEESH_S1O_JEEENS4_5SM1004TMEM4LOAD26SM100_TMEM_LOAD_16dp32b32xES14_NS15_INS16_ILi2ELi4ELi3EEES19_NSW_INS5_IJS1A_SF_EEENS5_IJSF_SC_EEEEEEENS4_39AutoVectorizingCopyWithAssumedAlignmentILi128EEENS4_14SM90_TMA_STOREES23_S25_S25_EEEvvEEEEvNT_6ParamsE)
        /*09c0*/ 	.short	0x0380
        /*09c2*/ 	.short	0x0800


	//----- nvinfo : EIATTR_SW_WAR
	.align		4
.L_55:
        /*09c4*/ 	.byte	0x04, 0x36
        /*09c6*/ 	.short	(.L_57 - .L_56)
.L_56:
        /*09c8*/ 	.word	0x00000008
.L_57:


//--------------------- .nv.callgraph             --------------------------
	.section	.nv.callgraph,"",@"SHT_CUDA_CALLGRAPH"
	.align	4
	.sectionentsize	8
	.align		4
        /*0000*/ 	.word	0x00000000
	.align		4
        /*0004*/ 	.word	0xffffffff
	.align		4
        /*0008*/ 	.word	index@(_ZN7cutlass13device_kernelINS_4gemm6kernel13GemmUniversalIN4cute5tupleIJiiiiEEENS1_10collective13CollectiveMmaINS1_35MainloopSm100TmaUmmaWarpSpecializedILi13ELi2ELi4ENS5_IJNS4_1CILi2EEENSA_ILi1EEESC_EEEEENS5_IJNSA_ILi64EEESF_NSA_ILi128EEEEEENS_12float_e5m2_tENS5_IJlSC_lEEESI_SJ_NS4_8TiledMMAINS4_8MMA_AtomIJNS4_10MMA_TraitsINS4_19SM100_MMA_F8F6F4_SSEJSI_SI_fSF_SF_NS4_17integral_constantINS4_4UMMA5MajorELSQ_0EEESR_NSO_INSP_7ScaleInELSS_0EEEST_EEEEEENS4_6LayoutINS5_IJSC_SC_SC_EEENS5_IJNSA_ILi0EEESY_SY_EEEEENS5_IJNS4_10UnderscoreES11_S11_EEEEENS4_13SM90_TMA_LOADENS4_14ComposedLayoutINS4_7SwizzleILi3ELi4ELi3EEENS4_18smem_ptr_flag_bitsILi8EEENSW_INS5_IJNSA_ILi8EEESG_EEENS5_IJSG_SC_EEEEEEEvNS4_8identityENS4_23SM90_TMA_LOAD_MULTICASTES1E_vS1F_EENS_8epilogue10collective18CollectiveEpilogueINS1I_23Sm100TmaWarpSpecializedILi1ELi1ELi32ELb0ELb0EEEJSH_NS5_IJNSW_ISF_SC_EES1N_EEESI_SJ_SI_SJ_NS1I_6fusion15FusionCallbacksIS1M_NS1P_17LinearCombinationISI_fSI_fLNS_15FloatRoundStyleE2EEESH_S1O_JEEENS4_5SM1004TMEM4LOAD26SM100_TMEM_LOAD_16dp32b32xES14_NS15_INS16_ILi2ELi4ELi3EEES19_NSW_INS5_IJS1A_SF_EEENS5_IJSF_SC_EEEEEEENS4_39AutoVectorizingCopyWithAssumedAlignmentILi128EEENS4_14SM90_TMA_STOREES23_S25_S25_EEEvvEEEEvNT_6ParamsE)
	.align		4
        /*000c*/ 	.word	index@(__assertfail)
	.align		4
        /*0010*/ 	.word	0x00000000
	.align		4
        /*0014*/ 	.word	0xfffffffe
	.align		4
        /*0018*/ 	.word	0x00000000
	.align		4
        /*001c*/ 	.word	0xfffffffd
	.align		4
        /*0020*/ 	.word	0x00000000
	.align		4
        /*0024*/ 	.word	0xfffffffc


//--------------------- .nv.constant4             --------------------------
	.section	.nv.constant4,"a",@progbits
	.align	8
	.align		8
.nv.constant4:
        /*0000*/ 	.dword	__assertfail
	.align		8
        /*0008*/ 	.dword	__unnamed_1
	.align		8
        /*0010*/ 	.dword	__unnamed_2
	.align		8
        /*0018*/ 	.dword	_ZN39_INTERNAL_86237905_4_k_cu_c5ca8c93_86564cuda3std3__45__cpo5beginE
	.align		8
        /*0020*/ 	.dword	_ZN39_INTERNAL_86237905_4_k_cu_c5ca8c93_86564cuda3std3__45__cpo3endE
	.align		8
        /*0028*/ 	.dword	_ZN39_INTERNAL_86237905_4_k_cu_c5ca8c93_86564cuda3std3__45__cpo6cbeginE
	.align		8
        /*0030*/ 	.dword	_ZN39_INTERNAL_86237905_4_k_cu_c5ca8c93_86564cuda3std3__45__cpo4cendE
	.align		8
        /*0038*/ 	.dword	_ZN39_INTERNAL_86237905_4_k_cu_c5ca8c93_86564cuda3std3__441_GLOBAL__N__86237905_4_k_cu_c5ca8c93_86566ignoreE
	.align		8
        /*0040*/ 	.dword	_ZN39_INTERNAL_86237905_4_k_cu_c5ca8c93_86564cuda3std3__419piecewise_constructE
	.align		8
        /*0048*/ 	.dword	_ZN39_INTERNAL_86237905_4_k_cu_c5ca8c93_86564cuda3std3__48in_placeE
	.align		8
        /*0050*/ 	.dword	_ZN39_INTERNAL_86237905_4_k_cu_c5ca8c93_86564cuda3std6ranges3__45__cpo4swapE
	.align		8
        /*0058*/ 	.dword	_ZN39_INTERNAL_86237905_4_k_cu_c5ca8c93_86564cuda3std6ranges3__45__cpo9iter_moveE
	.align		8
        /*0060*/ 	.dword	_ZN39_INTERNAL_86237905_4_k_cu_c5ca8c93_86564cute7productE
	.align		8
        /*0068*/ 	.dword	_ZN39_INTERNAL_86237905_4_k_cu_c5ca8c93_86564cute1_E
	.align		8
        /*0070*/ 	.dword	$str$25
	.align		8
        /*0078*/ 	.dword	$str$26
	.align		8
        /*0080*/ 	.dword	$str$27
	.align		8
        /*0088*/ 	.dword	$str$28


//--------------------- .text._ZN7cutlass13device_kernelINS_4gemm6kernel13GemmUniversalIN4cute5tupleIJiiiiEEENS1_10collective13CollectiveMmaINS1_35MainloopSm100TmaUmmaWarpSpecializedILi13ELi2ELi4ENS5_IJNS4_1CILi2EEENSA_ILi1EEESC_EEEEENS5_IJNSA_ILi64EEESF_NSA_ILi128EEEEEENS_12float_e5m2_tENS5_IJlSC_lEEESI_SJ_NS4_8TiledMMAINS4_8MMA_AtomIJNS4_10MMA_TraitsINS4_19SM100_MMA_F8F6F4_SSEJSI_SI_fSF_SF_NS4_17integral_constantINS4_4UMMA5MajorELSQ_0EEESR_NSO_INSP_7ScaleInELSS_0EEEST_EEEEEENS4_6LayoutINS5_IJSC_SC_SC_EEENS5_IJNSA_ILi0EEESY_SY_EEEEENS5_IJNS4_10UnderscoreES11_S11_EEEEENS4_13SM90_TMA_LOADENS4_14ComposedLayoutINS4_7SwizzleILi3ELi4ELi3EEENS4_18smem_ptr_flag_bitsILi8EEENSW_INS5_IJNSA_ILi8EEESG_EEENS5_IJSG_SC_EEEEEEEvNS4_8identityENS4_23SM90_TMA_LOAD_MULTICASTES1E_vS1F_EENS_8epilogue10collective18CollectiveEpilogueINS1I_23Sm100TmaWarpSpecializedILi1ELi1ELi32ELb0ELb0EEEJSH_NS5_IJNSW_ISF_SC_EES1N_EEESI_SJ_SI_SJ_NS1I_6fusion15FusionCallbacksIS1M_NS1P_17LinearCombinationISI_fSI_fLNS_15FloatRoundStyleE2EEESH_S1O_JEEENS4_5SM1004TMEM4LOAD26SM100_TMEM_LOAD_16dp32b32xES14_NS15_INS16_ILi2ELi4ELi3EEES19_NSW_INS5_IJS1A_SF_EEENS5_IJSF_SC_EEEEEEENS4_39AutoVectorizingCopyWithAssumedAlignmentILi128EEENS4_14SM90_TMA_STOREES23_S25_S25_EEEvvEEEEvNT_6ParamsE --------------------------
	.section	.text._ZN7cutlass13device_kernelINS_4gemm6kernel13GemmUniversalIN4cute5tupleIJiiiiEEENS1_10collective13CollectiveMmaINS1_35MainloopSm100TmaUmmaWarpSpecializedILi13ELi2ELi4ENS5_IJNS4_1CILi2EEENSA_ILi1EEESC_EEEEENS5_IJNSA_ILi64EEESF_NSA_ILi128EEEEEENS_12float_e5m2_tENS5_IJlSC_lEEESI_SJ_NS4_8TiledMMAINS4_8MMA_AtomIJNS4_10MMA_TraitsINS4_19SM100_MMA_F8F6F4_SSEJSI_SI_fSF_SF_NS4_17integral_constantINS4_4UMMA5MajorELSQ_0EEESR_NSO_INSP_7ScaleInELSS_0EEEST_EEEEEENS4_6LayoutINS5_IJSC_SC_SC_EEENS5_IJNSA_ILi0EEESY_SY_EEEEENS5_IJNS4_10UnderscoreES11_S11_EEEEENS4_13SM90_TMA_LOADENS4_14ComposedLayoutINS4_7SwizzleILi3ELi4ELi3EEENS4_18smem_ptr_flag_bitsILi8EEENSW_INS5_IJNSA_ILi8EEESG_EEENS5_IJSG_SC_EEEEEEEvNS4_8identityENS4_23SM90_TMA_LOAD_MULTICASTES1E_vS1F_EENS_8epilogue10collective18CollectiveEpilogueINS1I_23Sm100TmaWarpSpecializedILi1ELi1ELi32ELb0ELb0EEEJSH_NS5_IJNSW_ISF_SC_EES1N_EEESI_SJ_SI_SJ_NS1I_6fusion15FusionCallbacksIS1M_NS1P_17LinearCombinationISI_fSI_fLNS_15FloatRoundStyleE2EEESH_S1O_JEEENS4_5SM1004TMEM4LOAD26SM100_TMEM_LOAD_16dp32b32xES14_NS15_INS16_ILi2ELi4ELi3EEES19_NSW_INS5_IJS1A_SF_EEENS5_IJSF_SC_EEEEEEENS4_39AutoVectorizingCopyWithAssumedAlignmentILi128EEENS4_14SM90_TMA_STOREES23_S25_S25_EEEvvEEEEvNT_6ParamsE,"ax",@progbits
	.align	128
.text._ZN7cutlass13device_kernelINS_4gemm6kernel13GemmUniversalIN4cute5tupleIJiiiiEEENS1_10collective13CollectiveMmaINS1_35MainloopSm100TmaUmmaWarpSpecializedILi13ELi2ELi4ENS5_IJNS4_1CILi2EEENSA_ILi1EEESC_EEEEENS5_IJNSA_ILi64EEESF_NSA_ILi128EEEEEENS_12float_e5m2_tENS5_IJlSC_lEEESI_SJ_NS4_8TiledMMAINS4_8MMA_AtomIJNS4_10MMA_TraitsINS4_19SM100_MMA_F8F6F4_SSEJSI_SI_fSF_SF_NS4_17integral_constantINS4_4UMMA5MajorELSQ_0EEESR_NSO_INSP_7ScaleInELSS_0EEEST_EEEEEENS4_6LayoutINS5_IJSC_SC_SC_EEENS5_IJNSA_ILi0EEESY_SY_EEEEENS5_IJNS4_10UnderscoreES11_S11_EEEEENS4_13SM90_TMA_LOADENS4_14ComposedLayoutINS4_7SwizzleILi3ELi4ELi3EEENS4_18smem_ptr_flag_bitsILi8EEENSW_INS5_IJNSA_ILi8EEESG_EEENS5_IJSG_SC_EEEEEEEvNS4_8identityENS4_23SM90_TMA_LOAD_MULTICASTES1E_vS1F_EENS_8epilogue10collective18CollectiveEpilogueINS1I_23Sm100TmaWarpSpecializedILi1ELi1ELi32ELb0ELb0EEEJSH_NS5_IJNSW_ISF_SC_EES1N_EEESI_SJ_SI_SJ_NS1I_6fusion15FusionCallbacksIS1M_NS1P_17LinearCombinationISI_fSI_fLNS_15FloatRoundStyleE2EEESH_S1O_JEEENS4_5SM1004TMEM4LOAD26SM100_TMEM_LOAD_16dp32b32xES14_NS15_INS16_ILi2ELi4ELi3EEES19_NSW_INS5_IJS1A_SF_EEENS5_IJSF_SC_EEEEEEENS4_39AutoVectorizingCopyWithAssumedAlignmentILi128EEENS4_14SM90_TMA_STOREES23_S25_S25_EEEvvEEEEvNT_6ParamsE:
        .type           _ZN7cutlass13device_kernelINS_4gemm6kernel13GemmUniversalIN4cute5tupleIJiiiiEEENS1_10collective13CollectiveMmaINS1_35MainloopSm100TmaUmmaWarpSpecializedILi13ELi2ELi4ENS5_IJNS4_1CILi2EEENSA_ILi1EEESC_EEEEENS5_IJNSA_ILi64EEESF_NSA_ILi128EEEEEENS_12float_e5m2_tENS5_IJlSC_lEEESI_SJ_NS4_8TiledMMAINS4_8MMA_AtomIJNS4_10MMA_TraitsINS4_19SM100_MMA_F8F6F4_SSEJSI_SI_fSF_SF_NS4_17integral_constantINS4_4UMMA5MajorELSQ_0EEESR_NSO_INSP_7ScaleInELSS_0EEEST_EEEEEENS4_6LayoutINS5_IJSC_SC_SC_EEENS5_IJNSA_ILi0EEESY_SY_EEEEENS5_IJNS4_10UnderscoreES11_S11_EEEEENS4_13SM90_TMA_LOADENS4_14ComposedLayoutINS4_7SwizzleILi3ELi4ELi3EEENS4_18smem_ptr_flag_bitsILi8EEENSW_INS5_IJNSA_ILi8EEESG_EEENS5_IJSG_SC_EEEEEEEvNS4_8identityENS4_23SM90_TMA_LOAD_MULTICASTES1E_vS1F_EENS_8epilogue10collective18CollectiveEpilogueINS1I_23Sm100TmaWarpSpecializedILi1ELi1ELi32ELb0ELb0EEEJSH_NS5_IJNSW_ISF_SC_EES1N_EEESI_SJ_SI_SJ_NS1I_6fusion15FusionCallbacksIS1M_NS1P_17LinearCombinationISI_fSI_fLNS_15FloatRoundStyleE2EEESH_S1O_JEEENS4_5SM1004TMEM4LOAD26SM100_TMEM_LOAD_16dp32b32xES14_NS15_INS16_ILi2ELi4ELi3EEES19_NSW_INS5_IJS1A_SF_EEENS5_IJSF_SC_EEEEEEENS4_39AutoVectorizingCopyWithAssumedAlignmentILi128EEENS4_14SM90_TMA_STOREES23_S25_S25_EEEvvEEEEvNT_6ParamsE,@function
        .size           _ZN7cutlass13device_kernelINS_4gemm6kernel13GemmUniversalIN4cute5tupleIJiiiiEEENS1_10collective13CollectiveMmaINS1_35MainloopSm100TmaUmmaWarpSpecializedILi13ELi2ELi4ENS5_IJNS4_1CILi2EEENSA_ILi1EEESC_EEEEENS5_IJNSA_ILi64EEESF_NSA_ILi128EEEEEENS_12float_e5m2_tENS5_IJlSC_lEEESI_SJ_NS4_8TiledMMAINS4_8MMA_AtomIJNS4_10MMA_TraitsINS4_19SM100_MMA_F8F6F4_SSEJSI_SI_fSF_SF_NS4_17integral_constantINS4_4UMMA5MajorELSQ_0EEESR_NSO_INSP_7ScaleInELSS_0EEEST_EEEEEENS4_6LayoutINS5_IJSC_SC_SC_EEENS5_IJNSA_ILi0EEESY_SY_EEEEENS5_IJNS4_10UnderscoreES11_S11_EEEEENS4_13SM90_TMA_LOADENS4_14ComposedLayoutINS4_7SwizzleILi3ELi4ELi3EEENS4_18smem_ptr_flag_bitsILi8EEENSW_INS5_IJNSA_ILi8EEESG_EEENS5_IJSG_SC_EEEEEEEvNS4_8identityENS4_23SM90_TMA_LOAD_MULTICASTES1E_vS1F_EENS_8epilogue10collective18CollectiveEpilogueINS1I_23Sm100TmaWarpSpecializedILi1ELi1ELi32ELb0ELb0EEEJSH_NS5_IJNSW_ISF_SC_EES1N_EEESI_SJ_SI_SJ_NS1I_6fusion15FusionCallbacksIS1M_NS1P_17LinearCombinationISI_fSI_fLNS_15FloatRoundStyleE2EEESH_S1O_JEEENS4_5SM1004TMEM4LOAD26SM100_TMEM_LOAD_16dp32b32xES14_NS15_INS16_ILi2ELi4ELi3EEES19_NSW_INS5_IJS1A_SF_EEENS5_IJSF_SC_EEEEEEENS4_39AutoVectorizingCopyWithAssumedAlignmentILi128EEENS4_14SM90_TMA_STOREES23_S25_S25_EEEvvEEEEvNT_6ParamsE,(.L_x_163 - _ZN7cutlass13device_kernelINS_4gemm6kernel13GemmUniversalIN4cute5tupleIJiiiiEEENS1_10collective13CollectiveMmaINS1_35MainloopSm100TmaUmmaWarpSpecializedILi13ELi2ELi4ENS5_IJNS4_1CILi2EEENSA_ILi1EEESC_EEEEENS5_IJNSA_ILi64EEESF_NSA_ILi128EEEEEENS_12float_e5m2_tENS5_IJlSC_lEEESI_SJ_NS4_8TiledMMAINS4_8MMA_AtomIJNS4_10MMA_TraitsINS4_19SM100_MMA_F8F6F4_SSEJSI_SI_fSF_SF_NS4_17integral_constantINS4_4UMMA5MajorELSQ_0EEESR_NSO_INSP_7ScaleInELSS_0EEEST_EEEEEENS4_6LayoutINS5_IJSC_SC_SC_EEENS5_IJNSA_ILi0EEESY_SY_EEEEENS5_IJNS4_10UnderscoreES11_S11_EEEEENS4_13SM90_TMA_LOADENS4_14ComposedLayoutINS4_7SwizzleILi3ELi4ELi3EEENS4_18smem_ptr_flag_bitsILi8EEENSW_INS5_IJNSA_ILi8EEESG_EEENS5_IJSG_SC_EEEEEEEvNS4_8identityENS4_23SM90_TMA_LOAD_MULTICASTES1E_vS1F_EENS_8epilogue10collective18CollectiveEpilogueINS1I_23Sm100TmaWarpSpecializedILi1ELi1ELi32ELb0ELb0EEEJSH_NS5_IJNSW_ISF_SC_EES1N_EEESI_SJ_SI_SJ_NS1I_6fusion15FusionCallbacksIS1M_NS1P_17LinearCombinationISI_fSI_fLNS_15FloatRoundStyleE2EEESH_S1O_JEEENS4_5SM1004TMEM4LOAD26SM100_TMEM_LOAD_16dp32b32xES14_NS15_INS16_ILi2ELi4ELi3EEES19_NSW_INS5_IJS1A_SF_EEENS5_IJSF_SC_EEEEEEENS4_39AutoVectorizingCopyWithAssumedAlignmentILi128EEENS4_14SM90_TMA_STOREES23_S25_S25_EEEvvEEEEvNT_6ParamsE)
        .other          _ZN7cutlass13device_kernelINS_4gemm6kernel13GemmUniversalIN4cute5tupleIJiiiiEEENS1_10collective13CollectiveMmaINS1_35MainloopSm100TmaUmmaWarpSpecializedILi13ELi2ELi4ENS5_IJNS4_1CILi2EEENSA_ILi1EEESC_EEEEENS5_IJNSA_ILi64EEESF_NSA_ILi128EEEEEENS_12float_e5m2_tENS5_IJlSC_lEEESI_SJ_NS4_8TiledMMAINS4_8MMA_AtomIJNS4_10MMA_TraitsINS4_19SM100_MMA_F8F6F4_SSEJSI_SI_fSF_SF_NS4_17integral_constantINS4_4UMMA5MajorELSQ_0EEESR_NSO_INSP_7ScaleInELSS_0EEEST_EEEEEENS4_6LayoutINS5_IJSC_SC_SC_EEENS5_IJNSA_ILi0EEESY_SY_EEEEENS5_IJNS4_10UnderscoreES11_S11_EEEEENS4_13SM90_TMA_LOADENS4_14ComposedLayoutINS4_7SwizzleILi3ELi4ELi3EEENS4_18smem_ptr_flag_bitsILi8EEENSW_INS5_IJNSA_ILi8EEESG_EEENS5_IJSG_SC_EEEEEEEvNS4_8identityENS4_23SM90_TMA_LOAD_MULTICASTES1E_vS1F_EENS_8epilogue10collective18CollectiveEpilogueINS1I_23Sm100TmaWarpSpecializedILi1ELi1ELi32ELb0ELb0EEEJSH_NS5_IJNSW_ISF_SC_EES1N_EEESI_SJ_SI_SJ_NS1I_6fusion15FusionCallbacksIS1M_NS1P_17LinearCombinationISI_fSI_fLNS_15FloatRoundStyleE2EEESH_S1O_JEEENS4_5SM1004TMEM4LOAD26SM100_TMEM_LOAD_16dp32b32xES14_NS15_INS16_ILi2ELi4ELi3EEES19_NSW_INS5_IJS1A_SF_EEENS5_IJSF_SC_EEEEEEENS4_39AutoVectorizingCopyWithAssumedAlignmentILi128EEENS4_14SM90_TMA_STOREES23_S25_S25_EEEvvEEEEvNT_6ParamsE,@"STO_CUDA_ENTRY STV_DEFAULT"
_ZN7cutlass13device_kernelINS_4gemm6kernel13GemmUniversalIN4cute5tupleIJiiiiEEENS1_10collective13CollectiveMmaINS1_35MainloopSm100TmaUmmaWarpSpecializedILi13ELi2ELi4ENS5_IJNS4_1CILi2EEENSA_ILi1EEESC_EEEEENS5_IJNSA_ILi64EEESF_NSA_ILi128EEEEEENS_12float_e5m2_tENS5_IJlSC_lEEESI_SJ_NS4_8TiledMMAINS4_8MMA_AtomIJNS4_10MMA_TraitsINS4_19SM100_MMA_F8F6F4_SSEJSI_SI_fSF_SF_NS4_17integral_constantINS4_4UMMA5MajorELSQ_0EEESR_NSO_INSP_7ScaleInELSS_0EEEST_EEEEEENS4_6LayoutINS5_IJSC_SC_SC_EEENS5_IJNSA_ILi0EEESY_SY_EEEEENS5_IJNS4_10UnderscoreES11_S11_EEEEENS4_13SM90_TMA_LOADENS4_14ComposedLayoutINS4_7SwizzleILi3ELi4ELi3EEENS4_18smem_ptr_flag_bitsILi8EEENSW_INS5_IJNSA_ILi8EEESG_EEENS5_IJSG_SC_EEEEEEEvNS4_8identityENS4_23SM90_TMA_LOAD_MULTICASTES1E_vS1F_EENS_8epilogue10collective18CollectiveEpilogueINS1I_23Sm100TmaWarpSpecializedILi1ELi1ELi32ELb0ELb0EEEJSH_NS5_IJNSW_ISF_SC_EES1N_EEESI_SJ_SI_SJ_NS1I_6fusion15FusionCallbacksIS1M_NS1P_17LinearCombinationISI_fSI_fLNS_15FloatRoundStyleE2EEESH_S1O_JEEENS4_5SM1004TMEM4LOAD26SM100_TMEM_LOAD_16dp32b32xES14_NS15_INS16_ILi2ELi4ELi3EEES19_NSW_INS5_IJS1A_SF_EEENS5_IJSF_SC_EEEEEEENS4_39AutoVectorizingCopyWithAssumedAlignmentILi128EEENS4_14SM90_TMA_STOREES23_S25_S25_EEEvvEEEEvNT_6ParamsE:
[----:B------:R-:W1:Y:S01]  /*0000*/  LDC R1, c[0x0][0x37c] ;  /* 0x0000df00ff017b82 */ /* 0x000e620000000800 */
[----:B------:R-:W2:Y:S01]  /*0010*/  S2R R76, SR_TID.X ;  /* 0x00000000004c7919 */ /* 0x000ea20000002100 */
[----:B------:R-:W3:Y:S01]  /*0020*/  LDCU.64 UR8, c[0x0][0x890] ;  /* 0x00011200ff0877ac */ /* 0x000ee20008000a00 */
[----:B------:R-:W-:Y:S02]  /*0030*/  PRMT R79, RZ, 0x7610, R79 ;  /* 0x00007610ff4f7816 */ /* 0x000fe4000000004f */
[----:B------:R-:W-:Y:S01]  /*0040*/  ELECT P3, URZ, PT ;  /* 0x0000000000ff782f */ /* 0x000fe20003860000 */
[----:B---3--:R-:W-:-:S04]  /*0050*/  UISETP.NE.U32.AND UP0, UPT, UR8, URZ, UPT ;  /* 0x000000ff0800728c */ /* 0x008fc8000bf05070 */
[----:B------:R-:W-:Y:S01]  /*0060*/  UISETP.NE.AND.EX UP0, UPT, UR9, URZ, UPT, UP0 ;  /* 0x000000ff0900728c */ /* 0x000fe2000bf05300 */
[----:B--2---:R-:W-:-:S05]  /*0070*/  SHF.R.U32.HI R80, RZ, 0x5, R76 ;  /* 0x00000005ff507819 */ /* 0x004fca000001164c */
[----:B------:R-:W2:Y:S02]  /*0080*/  SHFL.IDX PT, R0, R80, RZ, 0x1f ;  /* 0x00001fff50007589 */ /* 0x000ea400000e0000 */
[----:B--2---:R-:W-:Y:S01]  /*0090*/  R2UR UR18, R0 ;  /* 0x00000000001272ca */ /* 0x004fe200000e0000 */
[----:B-1----:R-:W-:-:S14]  /*00a0*/  BRA.U UP0, `(.L_x_0) ;  /* 0x0000000100307547 */ /* 0x002fdc000b800000 */
[----:B------:R-:W1:Y:S02]  /*00b0*/  LDCU.64 UR4, c[0x0][0x888] ;  /* 0x00011100ff0477ac */ /* 0x000e640008000a00 */
[----:B-1----:R-:W-:-:S04]  /*00c0*/  UISETP.NE.U32.AND UP0, UPT, UR4, URZ, UPT ;  /* 0x000000ff0400728c */ /* 0x002fc8000bf05070 */
[----:B------:R-:W-:-:S09]  /*00d0*/  UISETP.NE.AND.EX UP0, UPT, UR5, URZ, UPT, UP0 ;  /* 0x000000ff0500728c */ /* 0x000fd2000bf05300 */
[----:B------:R-:W-:Y:S05]  /*00e0*/  BRA.U !UP0, `(.L_x_1) ;  /* 0x0000000108147547 */ /* 0x000fea000b800000 */
[----:B------:R-:W1:Y:S01]  /*00f0*/  LDC.64 R2, c[0x0][0x888] ;  /* 0x00022200ff027b82 */ /* 0x000e620000000a00 */
[----:B------:R-:W1:Y:S02]  /*0100*/  LDCU.64 UR4, c[0x0][0x358] ;  /* 0x00006b00ff0477ac */ /* 0x000e640008000a00 */
[----:B-1----:R1:W5:Y:S01]  /*0110*/  LDG.E R39, desc[UR4][R2.64] ;  /* 0x0000000402277981 */ /* 0x002362000c1e1900 */
[----:B------:R-:W-:Y:S01]  /*0120*/  HFMA2 R79, -RZ, RZ, 0, 5.9604644775390625e-08 ;  /* 0x00000001ff4f7431 */ /* 0x000fe200000001ff */
[----:B------:R-:W-:Y:S05]  /*0130*/  BRA `(.L_x_0) ;  /* 0x00000000000c7947 */ /* 0x000fea0003800000 */
.L_x_1:
[----:B------:R-:W1:Y:S01]  /*0140*/  LDCU UR4, c[0x0][0x880] ;  /* 0x00011000ff0477ac */ /* 0x000e620008000800 */
[----:B------:R-:W-:Y:S01]  /*0150*/  HFMA2 R79, -RZ, RZ, 0, 5.9604644775390625e-08 ;  /* 0x00000001ff4f7431 */ /* 0x000fe200000001ff */
[----:B-1----:R-:W-:-:S07]  /*0160*/  MOV R39, UR4 ;  /* 0x0000000400277c02 */ /* 0x002fce0008000f00 */
.L_x_0:
[----:B------:R-:W2:Y:S02]  /*0170*/  LDCU.64 UR4, c[0x0][0x8b0] ;  /* 0x00011600ff0477ac */ /* 0x000ea40008000a00 */
[----:B--2---:R-:W-:-:S04]  /*0180*/  UISETP.NE.U32.AND UP0, UPT, UR4, URZ, UPT ;  /* 0x000000ff0400728c */ /* 0x004fc8000bf05070 */
[----:B------:R-:W-:-:S09]  /*0190*/  UISETP.NE.AND.EX UP0, UPT, UR5, URZ, UPT, UP0 ;  /* 0x000000ff0500728c */ /* 0x000fd2000bf05300 */
[----:B------:R-:W-:Y:S05]  /*01a0*/  BRA.U UP0, `(.L_x_2) ;  /* 0x0000000100287547 */ /* 0x000fea000b800000 */
[----:B------:R-:W2:Y:S02]  /*01b0*/  LDCU.64 UR4, c[0x0][0x8a8] ;  /* 0x00011500ff0477ac */ /* 0x000ea40008000a00 */
[----:B--2---:R-:W-:-:S04]  /*01c0*/  UISETP.NE.U32.AND UP0, UPT, UR4, URZ, UPT ;  /* 0x000000ff0400728c */ /* 0x004fc8000bf05070 */
[----:B------:R-:W-:-:S09]  /*01d0*/  UISETP.NE.AND.EX UP0, UPT, UR5, URZ, UPT, UP0 ;  /* 0x000000ff0500728c */ /* 0x000fd2000bf05300 */
[----:B------:R-:W-:Y:S05]  /*01e0*/  BRA.U !UP0, `(.L_x_3) ;  /* 0x0000000108107547 */ /* 0x000fea000b800000 */
[----:B-1----:R-:W1:Y:S01]  /*01f0*/  LDC.64 R2, c[0x0][0x8a8] ;  /* 0x00022a00ff027b82 */ /* 0x002e620000000a00 */
[----:B------:R-:W1:Y:S02]  /*0200*/  LDCU.64 UR4, c[0x0][0x358] ;  /* 0x00006b00ff0477ac */ /* 0x000e640008000a00 */
[----:B-1----:R2:W5:Y:S01]  /*0210*/  LDG.E R38, desc[UR4][R2.64] ;  /* 0x0000000402267981 */ /* 0x002562000c1e1900 */
[----:B------:R-:W-:Y:S05]  /*0220*/  BRA `(.L_x_2) ;  /* 0x0000000000087947 */ /* 0x000fea0003800000 */
.L_x_3:
[----:B------:R-:W2:Y:S02]  /*0230*/  LDCU UR4, c[0x0][0x8a0] ;  /* 0x00011400ff0477ac */ /* 0x000ea40008000800 */
[----:B--2---:R-:W-:Y:S02]  /*0240*/  MOV R38, UR4 ;  /* 0x0000000400267c02 */ /* 0x004fe40008000f00 */
.L_x_2:
[----:B------:R-:W-:Y:S01]  /*0250*/  IMAD.U32 R0, RZ, RZ, UR18 ;  /* 0x00000012ff007e24 */ /* 0x000fe2000f8e00ff */
[----:B------:R-:W-:Y:S04]  /*0260*/  BSSY.RECONVERGENT B0, `(.L_x_4) ;  /* 0x000000c000007945 */ /* 0x000fe80003800200 */
[C---:B------:R-:W-:Y:S02]  /*0270*/  ISETP.NE.OR P1, PT, R0.reuse, 0x1, !P3 ;  /* 0x000000010000780c */ /* 0x040fe40005f25670 */
[----:B------:R-:W-:-:S11]  /*0280*/  ISETP.NE.OR P0, PT, R0, 0x3, !P3 ;  /* 0x000000030000780c */ /* 0x000fd60005f05670 */
[----:B------:R-:W-:Y:S05]  /*0290*/  @P1 BRA `(.L_x_5) ;  /* 0x0000000000201947 */ /* 0x000fea0003800000 */
[----:B------:R-:W3:Y:S02]  /*02a0*/  LDCU.64 UR4, c[0x0][0x348] ;  /* 0x00006900ff0477ac */ /* 0x000ee40008000a00 */
[----:B---3--:R-:W-:Y:S02]  /*02b0*/  UIADD3 UR6, UP1, UPT, UR4, 0x80, URZ ;  /* 0x0000008004067890 */ /* 0x008fe4000ff3e0ff */
[----:B------:R-:W-:Y:S02]  /*02c0*/  UIADD3 UR4, UP0, UPT, UR4, 0x180, URZ ;  /* 0x0000018004047890 */ /* 0x000fe4000ff1e0ff */
[----:B------:R-:W-:Y:S02]  /*02d0*/  UIADD3.X UR7, UPT, UPT, URZ, UR5, URZ, UP1, !UPT ;  /* 0x00000005ff077290 */ /* 0x000fe40008ffe4ff */
[----:B------:R-:W-:-:S07]  /*02e0*/  UIADD3.X UR5, UPT, UPT, URZ, UR5, URZ, UP0, !UPT ;  /* 0x00000005ff057290 */ /* 0x000fce00087fe4ff */
[----:B------:R3:W-:Y:S02]  /*02f0*/  UTMACCTL.PF [UR6] ;  /* 0x00000000060079b9 */ /* 0x0007e40008040000 */
[----:B------:R3:W-:Y:S02]  /*0300*/  UTMACCTL.PF [UR4] ;  /* 0x00000000040079b9 */ /* 0x0007e40008040000 */
[----:B---3--:R-:W-:Y:S01]  /*0310*/  NOP ;  /* 0x0000000000007918 */ /* 0x008fe20000000000 */
.L_x_5:
[----:B------:R-:W-:Y:S05]  /*0320*/  BSYNC.RECONVERGENT B0 ;  /* 0x0000000000007941 */ /* 0x000fea0003800200 */
.L_x_4:
[----:B------:R-:W-:Y:S04]  /*0330*/  BSSY.RECONVERGENT B0, `(.L_x_6) ;  /* 0x000000a000007945 */ /* 0x000fe80003800200 */
        /* <DEDUP_REMOVED lines=9> */
.L_x_7:
[----:B------:R-:W-:Y:S05]  /*03d0*/  BSYNC.RECONVERGENT B0 ;  /* 0x0000000000007941 */ /* 0x000fea0003800200 */
.L_x_6:
[----:B------:R-:W3:Y:S01]  /*03e0*/  LDCU.64 UR4, c[0x0][0x888] ;  /* 0x00011100ff0477ac */ /* 0x000ee20008000a00 */
[----:B------:R-:W-:Y:S02]  /*03f0*/  UISETP.EQ.U32.AND UP2, UPT, UR8, URZ, UPT ;  /* 0x000000ff0800728c */ /* 0x000fe4000bf42070 */
[----:B------:R-:W-:Y:S02]  /*0400*/  UPLOP3.LUT UP3, UPT, UPT, UPT, UPT, 0x80, 0x8 ;  /* 0x000000000008789c */ /* 0x000fe40003f6f070 */
[----:B---3--:R-:W-:-:S04]  /*0410*/  UISETP.NE.U32.AND UP0, UPT, UR4, URZ, UPT ;  /* 0x000000ff0400728c */ /* 0x008fc8000bf05070 */
[----:B------:R-:W-:-:S04]  /*0420*/  UISETP.NE.AND.EX UP1, UPT, UR5, URZ, UPT, UP0 ;  /* 0x000000ff0500728c */ /* 0x000fc8000bf25300 */
[----:B------:R-:W-:-:S04]  /*0430*/  UISETP.EQ.OR.EX UP4, UPT, UR9, URZ, !UP1, UP2 ;  /* 0x000000ff0900728c */ /* 0x000fc8000cf82720 */
[----:B------:R-:W-:-:S05]  /*0440*/  UP2UR UR61, UPR, URZ, 0x10 ;  /* 0x00000010ff3d7883 */ /* 0x000fca0008000000 */
[----:B------:R-:W-:Y:S07]  /*0450*/  BRA.U !UP4, `(.L_x_8) ;  /* 0x000000010c207547 */ /* 0x000fee000b800000 */
[----:B------:R-:W-:Y:S01]  /*0460*/  UISETP.NE.U32.AND UP2, UPT, UR8, URZ, UPT ;  /* 0x000000ff0800728c */ /* 0x000fe2000bf45070 */
[----:B-----5:R-:W-:Y:S01]  /*0470*/  FSETP.NEU.AND P0, PT, R39, RZ, PT ;  /* 0x000000ff2700720b */ /* 0x020fe20003f0d000 */
[----:B------:R-:W-:Y:S02]  /*0480*/  USEL UR4, URZ, 0xffffffff, UP1 ;  /* 0xffffffffff047887 */ /* 0x000fe40008800000 */
[----:B------:R-:W-:-:S10]  /*0490*/  UISETP.NE.AND.EX UP2, UPT, UR9, URZ, UPT, UP2 ;  /* 0x000000ff0900728c */ /* 0x000fd4000bf45320 */
[----:B------:R-:W-:Y:S01]  /*04a0*/  VOTEU.ANY UP0, P0 ;  /* 0x0000000000ff7886 */ /* 0x000fe20000000100 */
[----:B------:R-:W-:-:S04]  /*04b0*/  @!UP2 USEL UR4, URZ, 0xffffffff, UP0 ;  /* 0xffffffffff04a887 */ /* 0x000fc80008000000 */
[----:B------:R-:W-:-:S04]  /*04c0*/  ULOP3.LUT UR4, UR4, 0x1, URZ, 0xc0, !UPT ;  /* 0x0000000104047892 */ /* 0x000fc8000f8ec0ff */
[----:B------:R-:W-:-:S11]  /*04d0*/  UISETP.NE.U32.AND UP3, UPT, UR4, 0x1, UPT ;  /* 0x000000010400788c */ /* 0x000fd6000bf65070 */
.L_x_8:
[----:B-12---:R-:W1:Y:S02]  /*04e0*/  SHFL.IDX PT, R2, R80, RZ, 0x1f ;  /* 0x00001fff50027589 */ /* 0x006e6400000e0000 */
[----:B-1----:R-:W-:-:S13]  /*04f0*/  ISETP.NE.AND P0, PT, R2, RZ, PT ;  /* 0x000000ff0200720c */ /* 0x002fda0003f05270 */
[----:B------:R-:W-:Y:S05]  /*0500*/  @P0 BRA `(.L_x_9) ;  /* 0x0000000000ac0947 */ /* 0x000fea0003800000 */
[----:B------:R-:W-:Y:S01]  /*0510*/  ELECT P0, URZ, PT ;  /* 0x0000000000ff782f */ /* 0x000fe20003800000 */
[----:B------:R-:W-:-:S12]  /*0520*/  BSSY.RECONVERGENT B0, `(.L_x_9) ;  /* 0x0000029000007945 */ /* 0x000fd80003800200 */
[----:B------:R-:W-:Y:S05]  /*0530*/  @!P0 BRA `(.L_x_10) ;  /* 0x00000000009c8947 */ /* 0x000fea0003800000 */
[----:B------:R-:W1:Y:S01]  /*0540*/  S2UR UR4, SR_CgaCtaId ;  /* 0x00000000000479c3 */ /* 0x000e620000008800 */
[----:B------:R-:W-:Y:S01]  /*0550*/  UMOV UR5, 0x400 ;  /* 0x0000040000057882 */ /* 0x000fe20000000000 */
[----:B------:R-:W-:Y:S01]  /*0560*/  UMOV UR8, 0x1 ;  /* 0x0000000100087882 */ /* 0x000fe20000000000 */
[----:B------:R-:W-:Y:S01]  /*0570*/  UMOV UR6, 0x2 ;  /* 0x0000000200067882 */ /* 0x000fe20000000000 */
[----:B------:R-:W-:-:S04]  /*0580*/  UIADD3 UR8, UPT, UPT, -UR8, 0x100000, URZ ;  /* 0x0010000008087890 */ /* 0x000fc8000fffe1ff */
[----:B------:R-:W-:Y:S02]  /*0590*/  USHF.L.U32 UR9, UR8, 0xb, URZ ;  /* 0x0000000b08097899 */ /* 0x000fe400080006ff */
[----:B------:R-:W-:Y:S02]  /*05a0*/  USHF.L.U32 UR8, UR8, 0x1, URZ ;  /* 0x0000000108087899 */ /* 0x000fe400080006ff */
[----:B------:R-:W-:-:S04]  /*05b0*/  UIADD3 UR6, UPT, UPT, -UR6, 0x100000, URZ ;  /* 0x0010000006067890 */ /* 0x000fc8000fffe1ff */
[----:B------:R-:W-:Y:S02]  /*05c0*/  USHF.L.U32 UR7, UR6, 0xb, URZ ;  /* 0x0000000b06077899 */ /* 0x000fe400080006ff */
[----:B------:R-:W-:Y:S02]  /*05d0*/  USHF.L.U32 UR6, UR6, 0x1, URZ ;  /* 0x0000000106067899 */ /* 0x000fe400080006ff */
[----:B-1----:R-:W-:Y:S01]  /*05e0*/  ULEA UR4, UR4, UR5, 0x18 ;  /* 0x0000000504047291 */ /* 0x002fe2000f8ec0ff */
[----:B------:R-:W1:Y:S11]  /*05f0*/  FENCE.VIEW.ASYNC.S ;  /* 0x00000000000073c6 */ /* 0x000e760000000000 */
[----:B-1----:R1:W2:Y:S01]  /*0600*/  SYNCS.EXCH.64 URZ, [UR4], UR8 ;  /* 0x0000000804ff75b2 */ /* 0x0022a20008000100 */
[----:B------:R1:W3:Y:S01]  /*0610*/  SYNCS.EXCH.64 URZ, [UR4+0x68], UR6 ;  /* 0x0000680604ff75b2 */ /* 0x0002e20008000100 */
[----:B------:R1:W4:Y:S01]  /*0620*/  SYNCS.EXCH.64 URZ, [UR4+0x8], UR8 ;  /* 0x0000080804ff75b2 */ /* 0x0003220008000100 */
[----:B------:R1:W1:Y:S01]  /*0630*/  SYNCS.EXCH.64 URZ, [UR4+0x70], UR6 ;  /* 0x0000700604ff75b2 */ /* 0x0002620008000100 */
        /* <DEDUP_REMOVED lines=22> */
[----:B--234-:R-:W-:Y:S01]  /*07a0*/  NOP ;  /* 0x0000000000007918 */ /* 0x01cfe20000000000 */
.L_x_10:
[----:B-1----:R-:W-:Y:S05]  /*07b0*/  BSYNC.RECONVERGENT B0 ;  /* 0x0000000000007941 */ /* 0x002fea0003800200 */
.L_x_9:
[----:B------:R-:W1:Y:S01]  /*07c0*/  SHFL.IDX PT, R2, R80, RZ, 0x1f ;  /* 0x00001fff50027589 */ /* 0x000e6200000e0000 */
[----:B------:R-:W-:Y:S01]  /*07d0*/  NOP ;  /* 0x0000000000007918 */ /* 0x000fe20000000000 */
[----:B-1----:R-:W-:-:S13]  /*07e0*/  ISETP.NE.AND P0, PT, R2, 0x1, PT ;  /* 0x000000010200780c */ /* 0x002fda0003f05270 */
[----:B------:R-:W-:Y:S05]  /*07f0*/  @P0 BRA `(.L_x_11) ;  /* 0x0000000000400947 */ /* 0x000fea0003800000 */
        /* <DEDUP_REMOVED lines=9> */
[----:B------:R-:W-:Y:S01]  /*0890*/  USHF.L.U32 UR6, UR6, 0x1, URZ ;  /* 0x0000000106067899 */ /* 0x000fe200080006ff */
[----:B------:R-:W-:Y:S01]  /*08a0*/  ELECT P0, URZ, PT ;  /* 0x0000000000ff782f */ /* 0x000fe20003800000 */
[----:B-1----:R-:W-:Y:S01]  /*08b0*/  ULEA UR4, UR4, UR5, 0x18 ;  /* 0x0000000504047291 */ /* 0x002fe2000f8ec0ff */
[----:B------:R-:W1:Y:S11]  /*08c0*/  FENCE.VIEW.ASYNC.S ;  /* 0x00000000000073c6 */ /* 0x000e760000000000 */
[----:B-1----:R1:W2:Y:S01]  /*08d0*/  SYNCS.EXCH.64 URZ, [UR4+0xd0], UR8 ;  /* 0x0000d00804ff75b2 */ /* 0x0022a20008000100 */
[----:B------:R1:W3:Y:S01]  /*08e0*/  SYNCS.EXCH.64 URZ, [UR4+0xd8], UR6 ;  /* 0x0000d80604ff75b2 */ /* 0x0002e20008000100 */
[----:B------:R-:W-:Y:S01]  /*08f0*/  NOP ;  /* 0x0000000000007918 */ /* 0x000fe20000000000 */
.L_x_11:
[----:B------:R-:W4:Y:S01]  /*0900*/  SHFL.IDX PT, R2, R80, RZ, 0x1f ;  /* 0x00001fff50027589 */ /* 0x000f2200000e0000 */
[----:B------:R-:W-:Y:S01]  /*0910*/  NOP ;  /* 0x0000000000007918 */ /* 0x000fe20000000000 */
[----:B----4-:R-:W-:-:S13]  /*0920*/  ISETP.NE.AND P0, PT, R2, 0x3, PT ;  /* 0x000000030200780c */ /* 0x010fda0003f05270 */
[----:B------:R-:W-:Y:S05]  /*0930*/  @P0 BRA `(.L_x_12) ;  /* 0x0000000000300947 */ /* 0x000fea0003800000 */
[----:B-1----:R-:W1:Y:S01]  /*0940*/  S2UR UR4, SR_CgaCtaId ;  /* 0x00000000000479c3 */ /* 0x002e620000008800 */
[----:B------:R-:W-:Y:S01]  /*0950*/  UMOV UR6, 0x400 ;  /* 0x0000040000067882 */ /* 0x000fe20000000000 */
[----:B------:R-:W-:Y:S01]  /*0960*/  UMOV UR5, 0x20 ;  /* 0x0000002000057882 */ /* 0x000fe20000000000 */
[----:B------:R-:W-:Y:S01]  /*0970*/  ELECT P0, URZ, PT ;  /* 0x0000000000ff782f */ /* 0x000fe20003800000 */
[----:B-1----:R-:W-:Y:S02]  /*0980*/  ULEA UR6, UR4, UR6, 0x18 ;  /* 0x0000000604067291 */ /* 0x002fe4000f8ec0ff */
[----:B------:R-:W-:-:S04]  /*0990*/  UIADD3 UR4, UPT, UPT, -UR5, 0x100000, URZ ;  /* 0x0010000005047890 */ /* 0x000fc8000fffe1ff */
[----:B------:R-:W-:Y:S02]  /*09a0*/  USHF.L.U32 UR5, UR4, 0xb, URZ ;  /* 0x0000000b04057899 */ /* 0x000fe400080006ff */
[----:B------:R-:W-:Y:S01]  /*09b0*/  USHF.L.U32 UR4, UR4, 0x1, URZ ;  /* 0x0000000104047899 */ /* 0x000fe200080006ff */
[----:B------:R-:W1:Y:S11]  /*09c0*/  FENCE.VIEW.ASYNC.S ;  /* 0x00000000000073c6 */ /* 0x000e760000000000 */
[----:B-1----:R4:W1:Y:S01]  /*09d0*/  SYNCS.EXCH.64 URZ, [UR6+0xe0], UR4 ;  /* 0x0000e00406ff75b2 */ /* 0x0028620008000100 */
[----:B------:R4:W1:Y:S02]  /*09e0*/  SYNCS.EXCH.64 URZ, [UR6+0xe8], UR4 ;  /* 0x0000e80406ff75b2 */ /* 0x0008640008000100 */
[----:B----4-:R-:W-:Y:S01]  /*09f0*/  NOP ;  /* 0x0000000000007918 */ /* 0x010fe20000000000 */
.L_x_12:
[----:B------:R-:W4:Y:S01]  /*0a00*/  SHFL.IDX PT, R2, R80, RZ, 0x1f ;  /* 0x00001fff50027589 */ /* 0x000f2200000e0000 */
[----:B------:R-:W-:Y:S01]  /*0a10*/  NOP ;  /* 0x0000000000007918 */ /* 0x000fe20000000000 */
[----:B----4-:R-:W-:-:S13]  /*0a20*/  ISETP.NE.AND P0, PT, R2, 0x4, PT ;  /* 0x000000040200780c */ /* 0x010fda0003f05270 */
[----:B------:R-:W-:Y:S05]  /*0a30*/  @P0 BRA `(.L_x_13) ;  /* 0x00000000004c0947 */ /* 0x000fea0003800000 */
[----:B-1----:R-:W1:Y:S01]  /*0a40*/  S2UR UR6, SR_CgaCtaId ;  /* 0x00000000000679c3 */ /* 0x002e620000008800 */
[----:B------:R-:W-:Y:S01]  /*0a50*/  UMOV UR4, 0x1e0 ;  /* 0x000001e000047882 */ /* 0x000fe20000000000 */
[----:B------:R-:W-:Y:S01]  /*0a60*/  UMOV UR5, 0x400 ;  /* 0x0000040000057882 */ /* 0x000fe20000000000 */
[----:B------:R-:W-:Y:S01]  /*0a70*/  USEL UR4, UR4, 0x1a0, UP3 ;  /* 0x000001a004047887 */ /* 0x000fe20009800000 */
[----:B------:R-:W-:Y:S01]  /*0a80*/  UMOV UR8, 0x1 ;  /* 0x0000000100087882 */ /* 0x000fe20000000000 */
[----:B------:R-:W-:Y:S01]  /*0a90*/  ELECT P0, URZ, PT ;  /* 0x0000000000ff782f */ /* 0x000fe20003800000 */
[----:B------:R-:W-:-:S04]  /*0aa0*/  UIADD3 UR8, UPT, UPT, -UR8, 0x100000, URZ ;  /* 0x0010000008087890 */ /* 0x000fc8000fffe1ff */
[----:B------:R-:W-:Y:S02]  /*0ab0*/  USHF.L.U32 UR9, UR8, 0xb, URZ ;  /* 0x0000000b08097899 */ /* 0x000fe400080006ff */
[----:B------:R-:W-:Y:S02]  /*0ac0*/  USHF.L.U32 UR8, UR8, 0x1, URZ ;  /* 0x0000000108087899 */ /* 0x000fe400080006ff */
[----:B-1----:R-:W-:Y:S02]  /*0ad0*/  ULEA UR6, UR6, UR5, 0x18 ;  /* 0x0000000506067291 */ /* 0x002fe4000f8ec0ff */
[----:B------:R-:W-:-:S04]  /*0ae0*/  UIADD3 UR4, UPT, UPT, -UR4, 0x100000, URZ ;  /* 0x0010000004047890 */ /* 0x000fc8000fffe1ff */
[----:B------:R-:W-:Y:S02]  /*0af0*/  USHF.L.U32 UR5, UR4, 0xb, URZ ;  /* 0x0000000b04057899 */ /* 0x000fe400080006ff */
[----:B------:R-:W-:Y:S01]  /*0b00*/  USHF.L.U32 UR4, UR4, 0x1, URZ ;  /* 0x0000000104047899 */ /* 0x000fe200080006ff */
[----:B------:R-:W1:Y:S03]  /*0b10*/  FENCE.VIEW.ASYNC.S ;  /* 0x00000000000073c6 */ /* 0x000e660000000000 */
[----:B-1----:R4:W1:Y:S08]  /*0b20*/  SYNCS.EXCH.64 URZ, [UR6+0xf0], UR8 ;  /* 0x0000f00806ff75b2 */ /* 0x0028700008000100 */
[----:B------:R4:W1:Y:S01]  /*0b30*/  SYNCS.EXCH.64 URZ, [UR6+0x100], UR4 ;  /* 0x0001000406ff75b2 */ /* 0x0008620008000100 */
[----:B------:R4:W1:Y:S01]  /*0b40*/  SYNCS.EXCH.64 URZ, [UR6+0xf8], UR8 ;  /* 0x0000f80806ff75b2 */ /* 0x0008620008000100 */
[----:B------:R4:W1:Y:S02]  /*0b50*/  SYNCS.EXCH.64 URZ, [UR6+0x108], UR4 ;  /* 0x0001080406ff75b2 */ /* 0x0008640008000100 */
[----:B----4-:R-:W-:Y:S01]  /*0b60*/  NOP ;  /* 0x0000000000007918 */ /* 0x010fe20000000000 */
.L_x_13:
[----:B------:R-:W4:Y:S01]  /*0b70*/  SHFL.IDX PT, R2, R80, RZ, 0x1f ;  /* 0x00001fff50027589 */ /* 0x000f2200000e0000 */
[----:B------:R-:W-:Y:S01]  /*0b80*/  NOP ;  /* 0x0000000000007918 */ /* 0x000fe20000000000 */
[----:B----4-:R-:W-:-:S13]  /*0b90*/  ISETP.NE.AND P0, PT, R2, 0x5, PT ;  /* 0x000000050200780c */ /* 0x010fda0003f05270 */
[----:B------:R-:W-:Y:S05]  /*0ba0*/  @P0 BRA `(.L_x_14) ;  /* 0x0000000000580947 */ /* 0x000fea0003800000 */
[----:B-1----:R-:W1:Y:S01]  /*0bb0*/  S2UR UR4, SR_CgaCtaId ;  /* 0x00000000000479c3 */ /* 0x002e620000008800 */
        /* <DEDUP_REMOVED lines=12> */
[----:B-1----:R4:W1:Y:S01]  /*0c80*/  SYNCS.EXCH.64 URZ, [UR4+0x110], UR8 ;  /* 0x0001100804ff75b2 */ /* 0x0028620008000100 */
[----:B------:R4:W1:Y:S01]  /*0c90*/  SYNCS.EXCH.64 URZ, [UR4+0x130], UR6 ;  /* 0x0001300604ff75b2 */ /* 0x0008620008000100 */
[----:B------:R4:W1:Y:S01]  /*0ca0*/  SYNCS.EXCH.64 URZ, [UR4+0x118], UR8 ;  /* 0x0001180804ff75b2 */ /* 0x0008620008000100 */
[----:B------:R4:W1:Y:S01]  /*0cb0*/  SYNCS.EXCH.64 URZ, [UR4+0x138], UR6 ;  /* 0x0001380604ff75b2 */ /* 0x0008620008000100 */
[----:B------:R4:W1:Y:S01]  /*0cc0*/  SYNCS.EXCH.64 URZ, [UR4+0x120], UR8 ;  /* 0x0001200804ff75b2 */ /* 0x0008620008000100 */
[----:B------:R4:W1:Y:S01]  /*0cd0*/  SYNCS.EXCH.64 URZ, [UR4+0x140], UR6 ;  /* 0x0001400604ff75b2 */ /* 0x0008620008000100 */
[----:B------:R4:W1:Y:S01]  /*0ce0*/  SYNCS.EXCH.64 URZ, [UR4+0x128], UR8 ;  /* 0x0001280804ff75b2 */ /* 0x0008620008000100 */
[----:B------:R4:W1:Y:S02]  /*0cf0*/  SYNCS.EXCH.64 URZ, [UR4+0x148], UR6 ;  /* 0x0001480604ff75b2 */ /* 0x0008640008000100 */
[----:B----4-:R-:W-:Y:S01]  /*0d00*/  NOP ;  /* 0x0000000000007918 */ /* 0x010fe20000000000 */
.L_x_14:
[----:B------:R-:W4:Y:S01]  /*0d10*/  SHFL.IDX PT, R2, R80, RZ, 0x1f ;  /* 0x00001fff50027589 */ /* 0x000f2200000e0000 */
[----:B------:R-:W1:Y:S01]  /*0d20*/  S2UR UR48, SR_CgaCtaId ;  /* 0x00000000003079c3 */ /* 0x000e620000008800 */
[----:B------:R-:W-:Y:S01]  /*0d30*/  NOP ;  /* 0x0000000000007918 */ /* 0x000fe20000000000 */
[----:B----4-:R-:W-:-:S13]  /*0d40*/  ISETP.NE.AND P0, PT, R2, 0x3, PT ;  /* 0x000000030200780c */ /* 0x010fda0003f05270 */
[----:B-1----:R-:W-:Y:S05]  /*0d50*/  @P0 BRA `(.L_x_15) ;  /* 0x0000000000340947 */ /* 0x002fea0003800000 */
[----:B------:R-:W-:Y:S01]  /*0d60*/  UMOV UR4, 0x400 ;  /* 0x0000040000047882 */ /* 0x000fe20000000000 */
[----:B------:R-:W-:Y:S01]  /*0d70*/  UMOV UR6, 0x20 ;  /* 0x0000002000067882 */ /* 0x000fe20000000000 */
[----:B------:R-:W-:Y:S02]  /*0d80*/  ULEA UR4, UR48, UR4, 0x18 ;  /* 0x0000000430047291 */ /* 0x000fe4000f8ec0ff */
[----:B------:R-:W-:-:S04]  /*0d90*/  UIADD3 UR6, UPT, UPT, -UR6, 0x100000, URZ ;  /* 0x0010000006067890 */ /* 0x000fc8000fffe1ff */
[----:B------:R-:W-:Y:S02]  /*0da0*/  USHF.L.U32 UR7, UR6, 0xb, URZ ;  /* 0x0000000b06077899 */ /* 0x000fe400080006ff */
[----:B------:R-:W-:Y:S01]  /*0db0*/  USHF.L.U32 UR6, UR6, 0x1, URZ ;  /* 0x0000000106067899 */ /* 0x000fe200080006ff */
[----:B------:R-:W-:Y:S01]  /*0dc0*/  ELECT P0, URZ, PT ;  /* 0x0000000000ff782f */ /* 0x000fe20003800000 */
[----:B------:R-:W1:Y:S10]  /*0dd0*/  FENCE.VIEW.ASYNC.S ;  /* 0x00000000000073c6 */ /* 0x000e740000000000 */
[----:B-1----:R1:W4:Y:S01]  /*0de0*/  SYNCS.EXCH.64 URZ, [UR4+0x150], UR6 ;  /* 0x0001500604ff75b2 */ /* 0x0023220008000100 */
[----:B------:R1:W1:Y:S01]  /*0df0*/  SYNCS.EXCH.64 URZ, [UR4+0x160], UR6 ;  /* 0x0001600604ff75b2 */ /* 0x0002620008000100 */
[----:B------:R1:W1:Y:S01]  /*0e00*/  SYNCS.EXCH.64 URZ, [UR4+0x158], UR6 ;  /* 0x0001580604ff75b2 */ /* 0x0002620008000100 */
[----:B------:R1:W1:Y:S01]  /*0e10*/  SYNCS.EXCH.64 URZ, [UR4+0x168], UR6 ;  /* 0x0001680604ff75b2 */ /* 0x0002620008000100 */
[----:B------:R-:W-:Y:S01]  /*0e20*/  NOP ;  /* 0x0000000000007918 */ /* 0x000fe20000000000 */
.L_x_15:
[----:B-1----:R-:W1:Y:S01]  /*0e30*/  LDCU UR4, c[0x0][0x36c] ;  /* 0x00006d80ff0477ac */ /* 0x002e620008000800 */
[----:B------:R-:W-:Y:S01]  /*0e40*/  ISETP.NE.OR P3, PT, R0, 0x2, !P3 ;  /* 0x000000020000780c */ /* 0x000fe20005f65670 */
[----:B------:R-:W-:Y:S01]  /*0e50*/  NOP ;  /* 0x0000000000007918 */ /* 0x000fe20000000000 */
[----:B------:R-:W-:Y:S01]  /*0e60*/  LOP3.LUT R0, R76, 0x1f, RZ, 0xc0, !PT ;  /* 0x0000001f4c007812 */ /* 0x000fe200078ec0ff */
[----:B------:R-:W-:Y:S02]  /*0e70*/  UISETP.NE.AND UP4, UPT, UR18, 0x2, UPT ;  /* 0x000000021200788c */ /* 0x000fe4000bf85270 */
[----:B------:R-:W-:Y:S02]  /*0e80*/  UISETP.NE.AND UP5, UPT, UR18, URZ, UPT ;  /* 0x000000ff1200728c */ /* 0x000fe4000bfa5270 */
[----:B-1----:R-:W-:-:S09]  /*0e90*/  UISETP.EQ.U32.AND UP6, UPT, UR4, 0x1, UPT ;  /* 0x000000010400788c */ /* 0x002fd2000bfc2070 */
[----:B------:R-:W-:Y:S05]  /*0ea0*/  BRA.U !UP6, `(.L_x_16) ;  /* 0x000000010e087547 */ /* 0x000fea000b800000 */
[----:B--234-:R-:W-:Y:S01]  /*0eb0*/  UCGABAR_ARV ;  /* 0x00000000000079c7 */ /* 0x01cfe20008000000 */
[----:B------:R-:W-:Y:S05]  /*0ec0*/  BRA `(.L_x_17) ;  /* 0x0000000000047947 */ /* 0x000fea0003800000 */
.L_x_16:
[----:B--234-:R-:W-:Y:S01]  /*0ed0*/  NOP ;  /* 0x0000000000007918 */ /* 0x01cfe20000000000 */
.L_x_17:
[----:B------:R-:W1:Y:S01]  /*0ee0*/  S2UR UR46, SR_CTAID.X ;  /* 0x00000000002e79c3 */ /* 0x000e620000002500 */
[----:B------:R-:W-:-:S05]  /*0ef0*/  CS2R.32 R3, SR_CgaSize ;  /* 0x0000000000037805 */ /* 0x000fca0000008a00 */
[----:B------:R-:W-:-:S05]  /*0f00*/  IMAD R3, R3, -0xa0, RZ ;  /* 0xffffff6003037824 */ /* 0x000fca00078e02ff */
[----:B------:R-:W-:-:S14]  /*0f10*/  R2UR UR5, R3 ;  /* 0x00000000030572ca */ /* 0x000fdc00000e0000 */
[----:B------:R-:W2:Y:S01]  /*0f20*/  LDCU UR5, c[0x0][UR5+0x2b0] ;  /* 0x00005600050577ac */ /* 0x000ea20008000800 */
[----:B------:R-:W-:-:S05]  /*0f30*/  CS2R.32 R3, SR_CgaSize ;  /* 0x0000000000037805 */ /* 0x000fca0000008a00 */
[----:B------:R-:W-:-:S05]  /*0f40*/  IMAD R3, R3, -0xa0, RZ ;  /* 0xffffff6003037824 */ /* 0x000fca00078e02ff */
[----:B------:R-:W-:-:S14]  /*0f50*/  R2UR UR4, R3 ;  /* 0x00000000030472ca */ /* 0x000fdc00000e0000 */
[----:B------:R-:W3:Y:S01]  /*0f60*/  LDCU UR4, c[0x0][UR4+0x2b4] ;  /* 0x00005680040477ac */ /* 0x000ee20008000800 */
[----:B------:R-:W4:Y:S01]  /*0f70*/  S2UR UR45, SR_CTAID.Y ;  /* 0x00000000002d79c3 */ /* 0x000f220000002600 */
[----:B------:R-:W-:-:S05]  /*0f80*/  CS2R.32 R3, SR_CgaSize ;  /* 0x0000000000037805 */ /* 0x000fca0000008a00 */
[----:B------:R-:W-:-:S05]  /*0f90*/  IMAD R3, R3, -0xa0, RZ ;  /* 0xffffff6003037824 */ /* 0x000fca00078e02ff */
[----:B------:R-:W-:-:S14]  /*0fa0*/  R2UR UR60, R3 ;  /* 0x00000000033c72ca */ /* 0x000fdc00000e0000 */
[----:B------:R-:W3:Y:S01]  /*0fb0*/  LDCU UR60, c[0x0][UR60+0x2a0] ;  /* 0x000054003c3c77ac */ /* 0x000ee20008000800 */
[----:B------:R-:W-:-:S05]  /*0fc0*/  CS2R.32 R3, SR_CgaSize ;  /* 0x0000000000037805 */ /* 0x000fca0000008a00 */
[----:B------:R-:W-:-:S05]  /*0fd0*/  IMAD R3, R3, -0xa0, RZ ;  /* 0xffffff6003037824 */ /* 0x000fca00078e02ff */
[----:B------:R-:W-:-:S14]  /*0fe0*/  R2UR UR57, R3 ;  /* 0x00000000033972ca */ /* 0x000fdc00000e0000 */
[----:B------:R-:W3:Y:S01]  /*0ff0*/  LDCU UR57, c[0x0][UR57+0x2a4] ;  /* 0x00005480393977ac */ /* 0x000ee20008000800 */
[----:B------:R-:W-:Y:S01]  /*1000*/  USHF.L.U32 UR24, UR48, 0xc, URZ ;  /* 0x0000000c30187899 */ /* 0x000fe200080006ff */
[----:B------:R-:W3:Y:S01]  /*1010*/  LDCU UR19, c[0x0][0xb24] ;  /* 0x00016480ff1377ac */ /* 0x000ee20008000800 */
[----:B------:R-:W3:Y:S01]  /*1020*/  LDCU UR42, c[0x0][0xb24] ;  /* 0x00016480ff2a77ac */ /* 0x000ee20008000800 */
[----:B-1----:R-:W-:Y:S01]  /*1030*/  I2FP.F32.U32 R3, UR46 ;  /* 0x0000002e00037c45 */ /* 0x002fe20008201000 */
[----:B------:R-:W1:Y:S04]  /*1040*/  LDCU UR22, c[0x0][0xb30] ;  /* 0x00016600ff1677ac */ /* 0x000e680008000800 */
[----:B--2---:R-:W-:Y:S01]  /*1050*/  FMUL R3, R3, UR5 ;  /* 0x0000000503037c20 */ /* 0x004fe20008400000 */
[----:B------:R-:W-:Y:S01]  /*1060*/  ULOP3.LUT UR24, UR24, 0x1000, URZ, 0xc0, !UPT ;  /* 0x0000100018187892 */ /* 0x000fe2000f8ec0ff */
[----:B----4-:R-:W-:-:S04]  /*1070*/  I2FP.F32.U32 R2, UR45 ;  /* 0x0000002d00027c45 */ /* 0x010fc80008201000 */
[----:B------:R-:W2:Y:S01]  /*1080*/  F2I.U32.TRUNC.NTZ R3, R3 ;  /* 0x0000000300037305 */ /* 0x000ea2000020f000 */
[----:B---3--:R-:W-:-:S07]  /*1090*/  FMUL R2, R2, UR4 ;  /* 0x0000000402027c20 */ /* 0x008fce0008400000 */
[----:B------:R-:W3:Y:S01]  /*10a0*/  F2I.U32.TRUNC.NTZ R2, R2 ;  /* 0x0000000200027305 */ /* 0x000ee2000020f000 */
[----:B--2---:R-:W-:Y:S02]  /*10b0*/  R2UR UR5, R3 ;  /* 0x00000000030572ca */ /* 0x004fe400000e0000 */
[----:B---3--:R-:W-:Y:S02]  /*10c0*/  R2UR UR4, R2 ;  /* 0x00000000020472ca */ /* 0x008fe400000e0000 */
[----:B------:R-:W-:-:S09]  /*10d0*/  PRMT R2, RZ, 0x7610, R2 ;  /* 0x00007610ff027816 */ /* 0x000fd20000000002 */
[----:B------:R-:W-:-:S04]  /*10e0*/  UIADD3 UR5, UPT, UPT, -UR5, URZ, URZ ;  /* 0x000000ff05057290 */ /* 0x000fc8000fffe1ff */
[----:B------:R-:W-:Y:S02]  /*10f0*/  UIMAD UR60, UR60, UR5, UR46 ;  /* 0x000000053c3c72a4 */ /* 0x000fe4000f8e022e */
[----:B------:R-:W-:-:S04]  /*1100*/  UIADD3 UR4, UPT, UPT, -UR4, URZ, URZ ;  /* 0x000000ff04047290 */ /* 0x000fc8000fffe1ff */
[----:B------:R-:W-:Y:S01]  /*1110*/  UIMAD UR57, UR57, UR4, UR45 ;  /* 0x00000004393972a4 */ /* 0x000fe2000f8e022d */
[----:B-1----:R-:W-:Y:S11]  /*1120*/  BRA.U UP5, `(.L_x_18) ;  /* 0x0000000105247547 */ /* 0x002ff6000b800000 */
[----:B------:R-:W-:-:S04]  /*1130*/  UISETP.NE.AND UP0, UPT, UR57, URZ, UPT ;  /* 0x000000ff3900728c */ /* 0x000fc8000bf05270 */
[----:B------:R-:W-:-:S04]  /*1140*/  UISETP.EQ.OR UP0, UPT, UR60, URZ, !UP0 ;  /* 0x000000ff3c00728c */ /* 0x000fc8000c702670 */
[----:B------:R-:W-:Y:S02]  /*1150*/  USEL UR5, URZ, 0x1, !UP0 ;  /* 0x00000001ff057887 */ /* 0x000fe4000c000000 */
[----:B------:R-:W-:-:S04]  /*1160*/  UISETP.NE.AND UP0, UPT, UR57, URZ, UPT ;  /* 0x000000ff3900728c */ /* 0x000fc8000bf05270 */
[----:B------:R-:W-:Y:S02]  /*1170*/  USEL UR4, URZ, 0x2, UP0 ;  /* 0x00000002ff047887 */ /* 0x000fe40008000000 */
[----:B------:R-:W-:-:S04]  /*1180*/  UISETP.NE.AND UP0, UPT, UR60, 0x1, UPT ;  /* 0x000000013c00788c */ /* 0x000fc8000bf05270 */
[----:B------:R-:W-:-:S04]  /*1190*/  USEL UR4, UR4, 0x2, UP0 ;  /* 0x0000000204047887 */ /* 0x000fc80008000000 */
[----:B------:R-:W-:-:S06]  /*11a0*/  UIADD3 UR4, UPT, UPT, UR5, UR4, URZ ;  /* 0x0000000405047290 */ /* 0x000fcc000fffe0ff */
[----:B------:R-:W-:-:S07]  /*11b0*/  MOV R2, UR4 ;  /* 0x0000000400027c02 */ /* 0x000fce0008000f00 */
.L_x_18:
[----:B------:R-:W1:Y:S01]  /*11c0*/  S2UR UR36, SR_CTAID.Z ;  /* 0x00000000002479c3 */ /* 0x000e620000002700 */
[----:B------:R-:W-:-:S09]  /*11d0*/  UISETP.GE.AND UP0, UPT, UR19, 0x1, UPT ;  /* 0x000000011300788c */ /* 0x000fd2000bf06270 */
[----:B------:R-:W-:Y:S05]  /*11e0*/  BRA.U !UP0, `(.L_x_19) ;  /* 0x0000000108d07547 */ /* 0x000fea000b800000 */
[----:B------:R-:W2:Y:S01]  /*11f0*/  LDCU UR20, c[0x0][0xb0c] ;  /* 0x00016180ff1477ac */ /* 0x000ea20008000800 */
[----:B------:R-:W3:Y:S01]  /*1200*/  LDCU.128 UR12, c[0x0][0xb10] ;  /* 0x00016200ff0c77ac */ /* 0x000ee20008000c00 */
[----:B------:R-:W4:Y:S01]  /*1210*/  LDCU UR6, c[0x0][0x370] ;  /* 0x00006e00ff0677ac */ /* 0x000f220008000800 */
[----:B------:R-:W1:Y:S01]  /*1220*/  LDCU UR7, c[0x0][0x374] ;  /* 0x00006e80ff0777ac */ /* 0x000e620008000800 */
[----:B------:R-:W1:Y:S01]  /*1230*/  LDCU UR21, c[0x0][0xb20] ;  /* 0x00016400ff1577ac */ /* 0x000e620008000800 */
[----:B--2---:R-:W-:Y:S02]  /*1240*/  UISETP.NE.AND UP0, UPT, UR20, 0x1, UPT ;  /* 0x000000011400788c */ /* 0x004fe4000bf05270 */
[----:B---3--:R-:W-:Y:S01]  /*1250*/  UIMAD.WIDE.U32 UR4, UR46, UR12, URZ ;  /* 0x0000000c2e0472a5 */ /* 0x008fe2000f8e00ff */
[----:B------:R-:W2:Y:S01]  /*1260*/  LDCU.64 UR8, c[0x0][0xb28] ;  /* 0x00016500ff0877ac */ /* 0x000ea20008000a00 */
[----:B----4-:R-:W-:Y:S02]  /*1270*/  UIMAD.WIDE.U32 UR10, UR6, UR12, URZ ;  /* 0x0000000c060a72a5 */ /* 0x010fe4000f8e00ff */
[----:B------:R-:W-:-:S02]  /*1280*/  USHF.R.U32.HI UR5, URZ, UR13, UR5 ;  /* 0x0000000dff057299 */ /* 0x000fc40008011605 */
[----:B------:R-:W-:Y:S02]  /*1290*/  UISETP.NE.AND UP2, UPT, UR19, 0x1, UPT ;  /* 0x000000011300788c */ /* 0x000fe4000bf45270 */
[----:B------:R-:W-:Y:S01]  /*12a0*/  USEL UR5, UR46, UR5, !UP0 ;  /* 0x000000052e057287 */ /* 0x000fe2000c000000 */
[----:B------:R-:W-:Y:S01]  /*12b0*/  UMOV UR10, UR11 ;  /* 0x0000000b000a7c82 */ /* 0x000fe20008000000 */
[----:B------:R-:W-:Y:S02]  /*12c0*/  UIMAD.WIDE.U32 UR16, UR45, UR15, URZ ;  /* 0x0000000f2d1072a5 */ /* 0x000fe4000f8e00ff */
[----:B------:R-:W-:Y:S02]  /*12d0*/  @UP0 USHF.R.U32.HI UR6, URZ, UR13, UR10 ;  /* 0x0000000dff060299 */ /* 0x000fe4000801160a */
[----:B------:R-:W-:Y:S02]  /*12e0*/  UISETP.NE.AND UP0, UPT, UR14, 0x1, UPT ;  /* 0x000000010e00788c */ /* 0x000fe4000bf05270 */
[----:B-1----:R-:W-:-:S02]  /*12f0*/  UIMAD.WIDE.U32 UR10, UR7, UR15, URZ ;  /* 0x0000000f070a72a5 */ /* 0x002fc4000f8e00ff */
[----:B--2---:R-:W-:Y:S01]  /*1300*/  UIMAD.WIDE.U32 UR12, UR6, UR8, URZ ;  /* 0x00000008060c72a5 */ /* 0x004fe2000f8e00ff */
[----:B------:R-:W-:Y:S02]  /*1310*/  UMOV UR4, UR17 ;  /* 0x0000001100047c82 */ /* 0x000fe40008000000 */
[----:B------:R-:W-:Y:S02]  /*1320*/  USHF.R.U32.HI UR4, URZ, UR21, UR4 ;  /* 0x00000015ff047299 */ /* 0x000fe40008011604 */
[----:B------:R-:W-:Y:S02]  /*1330*/  UMOV UR10, UR11 ;  /* 0x0000000b000a7c82 */ /* 0x000fe40008000000 */
[----:B------:R-:W-:Y:S01]  /*1340*/  UMOV UR12, UR13 ;  /* 0x0000000d000c7c82 */ /* 0x000fe20008000000 */
[----:B------:R-:W-:Y:S02]  /*1350*/  @UP0 USHF.R.U32.HI UR7, URZ, UR21, UR10 ;  /* 0x00000015ff070299 */ /* 0x000fe4000801160a */
[----:B------:R-:W-:-:S02]  /*1360*/  USEL UR4, UR45, UR4, !UP0 ;  /* 0x000000042d047287 */ /* 0x000fc4000c000000 */
[----:B------:R-:W-:Y:S02]  /*1370*/  UIMAD.WIDE.U32 UR10, UR7, UR8, URZ ;  /* 0x00000008070a72a5 */ /* 0x000fe4000f8e00ff */
[----:B------:R-:W-:Y:S02]  /*1380*/  @UP2 USHF.R.U32.HI UR6, URZ, UR9, UR12 ;  /* 0x00000009ff062299 */ /* 0x000fe4000801160c */
[----:B------:R-:W-:-:S03]  /*1390*/  UIMAD.WIDE.U32 UR12, UR4, UR8, URZ ;  /* 0x00000008040c72a5 */ /* 0x000fc6000f8e00ff */
[----:B------:R-:W-:Y:S02]  /*13a0*/  UMOV UR10, UR11 ;  /* 0x0000000b000a7c82 */ /* 0x000fe40008000000 */
[----:B------:R-:W-:Y:S02]  /*13b0*/  @UP2 USHF.R.U32.HI UR7, URZ, UR9, UR10 ;  /* 0x00000009ff072299 */ /* 0x000fe4000801160a */
[----:B------:R-:W-:Y:S02]  /*13c0*/  UIMAD UR10, UR6, UR19, URZ ;  /* 0x00000013060a72a4 */ /* 0x000fe4000f8e02ff */
[----:B------:R-:W-:-:S04]  /*13d0*/  UIMAD UR7, UR7, UR19, URZ ;  /* 0x00000013070772a4 */ /* 0x000fc8000f8e02ff */
[----:B------:R-:W-:-:S03]  /*13e0*/  UISETP.GE.AND UP0, UPT, UR4, UR7, UPT ;  /* 0x000000070400728c */ /* 0x000fc6000bf06270 */
[----:B------:R-:W-:Y:S01]  /*13f0*/  UMOV UR7, UR13 ;  /* 0x0000000d00077c82 */ /* 0x000fe20008000000 */
[----:B------:R-:W-:Y:S02]  /*1400*/  UISETP.GE.OR UP0, UPT, UR5, UR10, UP0 ;  /* 0x0000000a0500728c */ /* 0x000fe40008706670 */
[----:B------:R-:W-:Y:S02]  /*1410*/  UIMAD.WIDE.U32 UR10, UR5, UR8, URZ ;  /* 0x00000008050a72a5 */ /* 0x000fe4000f8e00ff */
[----:B------:R-:W-:Y:S02]  /*1420*/  USHF.R.U32.HI UR7, URZ, UR9, UR7 ;  /* 0x00000009ff077299 */ /* 0x000fe40008011607 */
[----:B------:R-:W-:Y:S02]  /*1430*/  UIADD3 UR10, UPT, UPT, -UR4, URZ, URZ ;  /* 0x000000ff040a7290 */ /* 0x000fe4000fffe1ff */
[----:B------:R-:W-:Y:S02]  /*1440*/  USEL UR7, UR4, UR7, !UP2 ;  /* 0x0000000704077287 */ /* 0x000fe4000d000000 */
[----:B------:R-:W-:Y:S01]  /*1450*/  UIMAD UR10, UR14, UR10, UR45 ;  /* 0x0000000a0e0a72a4 */ /* 0x000fe2000f8e022d */
[----:B------:R-:W-:Y:S01]  /*1460*/  @!UP0 UMOV UR8, UR11 ;  /* 0x0000000b00088c82 */ /* 0x000fe20008000000 */
[----:B------:R-:W-:-:S02]  /*1470*/  UIADD3 UR11, UPT, UPT, -UR5, URZ, URZ ;  /* 0x000000ff050b7290 */ /* 0x000fc4000fffe1ff */
[----:B------:R-:W-:Y:S02]  /*1480*/  @!UP0 USHF.R.U32.HI UR8, URZ, UR9, UR8 ;  /* 0x00000009ff088299 */ /* 0x000fe40008011608 */
[----:B------:R-:W-:Y:S02]  /*1490*/  UIADD3 UR9, UPT, UPT, -UR7, URZ, URZ ;  /* 0x000000ff07097290 */ /* 0x000fe4000fffe1ff */
[----:B------:R-:W-:Y:S02]  /*14a0*/  @!UP0 USEL UR8, UR5, UR8, !UP2 ;  /* 0x0000000805088287 */ /* 0x000fe4000d000000 */
[----:B------:R-:W-:Y:S02]  /*14b0*/  UIMAD UR9, UR19, UR9, UR4 ;  /* 0x00000009130972a4 */ /* 0x000fe4000f8e0204 */
[----:B------:R-:W-:Y:S02]  /*14c0*/  @!UP0 UIADD3 UR7, UPT, UPT, UR7, -UR8, URZ ;  /* 0x8000000807078290 */ /* 0x000fe4000fffe0ff */
[----:B------:R-:W-:-:S02]  /*14d0*/  @!UP0 UIMAD UR6, UR9, UR6, UR8 ;  /* 0x00000006090682a4 */ /* 0x000fc4000f8e0208 */
[----:B------:R-:W-:Y:S02]  /*14e0*/  @!UP0 UIMAD UR4, UR7, UR19, UR5 ;  /* 0x00000013070482a4 */ /* 0x000fe4000f8e0205 */
[----:B------:R-:W-:Y:S02]  /*14f0*/  UIMAD UR46, UR20, UR11, UR46 ;  /* 0x0000000b142e72a4 */ /* 0x000fe4000f8e022e */
[----:B------:R-:W-:Y:S01]  /*1500*/  UIMAD UR45, UR4, UR14, UR10 ;  /* 0x0000000e042d72a4 */ /* 0x000fe2000f8e020a */
[----:B------:R-:W-:Y:S02]  /*1510*/  @!UP0 UMOV UR5, UR6 ;  /* 0x0000000600058c82 */ /* 0x000fe40008000000 */
[----:B------:R-:W-:-:S12]  /*1520*/  UIMAD UR46, UR5, UR20, UR46 ;  /* 0x00000014052e72a4 */ /* 0x000fd8000f8e022e */
.L_x_19:
[----:B------:R-:W-:-:S09]  /*1530*/  UISETP.NE.AND UP0, UPT, UR22, 0x1, UPT ;  /* 0x000000011600788c */ /* 0x000fd2000bf05270 */
[----:B------:R-:W-:Y:S05]  /*1540*/  BRA.U UP0, `(.L_x_20) ;  /* 0x0000000100407547 */ /* 0x000fea000b800000 */
[----:B------:R-:W2:Y:S01]  /*1550*/  LDCU.128 UR8, c[0x0][0xb10] ;  /* 0x00016200ff0877ac */ /* 0x000ea20008000c00 */
[----:B------:R-:W3:Y:S01]  /*1560*/  LDCU UR12, c[0x0][0xb0c] ;  /* 0x00016180ff0c77ac */ /* 0x000ee20008000800 */
[----:B------:R-:W4:Y:S01]  /*1570*/  LDCU UR13, c[0x0][0xb20] ;  /* 0x00016400ff0d77ac */ /* 0x000f220008000800 */
[----:B--2---:R-:W-:Y:S02]  /*1580*/  UIMAD.WIDE.U32 UR4, UR46, UR8, URZ ;  /* 0x000000082e0472a5 */ /* 0x004fe4000f8e00ff */
[----:B------:R-:W-:Y:S02]  /*1590*/  UIMAD.WIDE.U32 UR6, UR45, UR11, URZ ;  /* 0x0000000b2d0672a5 */ /* 0x000fe4000f8e00ff */
[----:B---3--:R-:W-:Y:S02]  /*15a0*/  UISETP.NE.AND UP0, UPT, UR12, 0x1, UPT ;  /* 0x000000010c00788c */ /* 0x008fe4000bf05270 */
[----:B------:R-:W-:-:S03]  /*15b0*/  USHF.R.U32.HI UR5, URZ, UR9, UR5 ;  /* 0x00000009ff057299 */ /* 0x000fc60008011605 */
[----:B------:R-:W-:Y:S01]  /*15c0*/  UMOV UR4, UR7 ;  /* 0x0000000700047c82 */ /* 0x000fe20008000000 */
[----:B------:R-:W-:Y:S02]  /*15d0*/  USEL UR5, UR46, UR5, !UP0 ;  /* 0x000000052e057287 */ /* 0x000fe4000c000000 */
[----:B------:R-:W-:Y:S02]  /*15e0*/  UISETP.NE.AND UP0, UPT, UR10, 0x1, UPT ;  /* 0x000000010a00788c */ /* 0x000fe4000bf05270 */
[----:B----4-:R-:W-:-:S04]  /*15f0*/  USHF.R.U32.HI UR4, URZ, UR13, UR4 ;  /* 0x0000000dff047299 */ /* 0x010fc80008011604 */
[----:B------:R-:W-:-:S04]  /*1600*/  USEL UR4, UR45, UR4, !UP0 ;  /* 0x000000042d047287 */ /* 0x000fc8000c000000 */
[----:B------:R-:W-:Y:S02]  /*1610*/  UIADD3 UR6, UPT, UPT, UR5, -UR4, URZ ;  /* 0x8000000405067290 */ /* 0x000fe4000fffe0ff */
[----:B------:R-:W-:Y:S02]  /*1620*/  UIADD3 UR4, UPT, UPT, -UR5, UR4, URZ ;  /* 0x0000000405047290 */ /* 0x000fe4000fffe1ff */
[----:B------:R-:W-:Y:S02]  /*1630*/  UIMAD UR45, UR6, UR10, UR45 ;  /* 0x0000000a062d72a4 */ /* 0x000fe4000f8e022d */
[----:B------:R-:W-:-:S12]  /*1640*/  UIMAD UR46, UR4, UR12, UR46 ;  /* 0x0000000c042e72a4 */ /* 0x000fd8000f8e022e */
.L_x_20:
[----:B------:R-:W-:Y:S01]  /*1650*/  UISETP.NE.AND UP0, UPT, UR18, 0x2, UPT ;  /* 0x000000021200788c */ /* 0x000fe2000bf05270 */
[----:B------:R-:W-:Y:S09]  /*1660*/  BRA.U !UP6, `(.L_x_21) ;  /* 0x000000010e0c7547 */ /* 0x000ff2000b800000 */
[----:B------:R-:W-:Y:S01]  /*1670*/  UCGABAR_WAIT ;  /* 0x0000000000007dc7 */ /* 0x000fe20008000000 */
[----:B------:R-:W-:Y:S01]  /*1680*/  CCTL.IVALL ;  /* 0x00000000ff00798f */ /* 0x000fe20002000000 */
[----:B------:R-:W-:Y:S05]  /*1690*/  BRA `(.L_x_22) ;  /* 0x0000000000047947 */ /* 0x000fea0003800000 */
.L_x_21:
[----:B------:R-:W-:Y:S06]  /*16a0*/  BAR.SYNC.DEFER_BLOCKING 0x0 ;  /* 0x0000000000007b1d */ /* 0x000fec0000010000 */
.L_x_22:
[----:B------:R-:W-:Y:S05]  /*16b0*/  BRA.U UP0, `(.L_x_23) ;  /* 0x0000001900047547 */ /* 0x000fea000b800000 */
[----:B------:R-:W2:Y:S01]  /*16c0*/  LDCU UR6, c[0x0][0x38c] ;  /* 0x00007180ff0677ac */ /* 0x000ea20008000800 */
[----:B------:R-:W-:Y:S01]  /*16d0*/  PLOP3.LUT P1, PT, PT, PT, UP3, 0x80, 0x8 ;  /* 0x000000000008781c */ /* 0x000fe20003f2f038 */
[----:B------:R-:W-:Y:S01]  /*16e0*/  IMAD.MOV.U32 R12, RZ, RZ, 0x1 ;  /* 0x00000001ff0c7424 */ /* 0x000fe200078e00ff */
[----:B------:R-:W-:Y:S01]  /*16f0*/  ISETP.EQ.OR P2, PT, R0, RZ, P3 ;  /* 0x000000ff0000720c */ /* 0x000fe20001f42670 */
[----:B------:R-:W-:Y:S01]  /*1700*/  UISETP.NE.AND UP1, UPT, UR18, URZ, UPT ;  /* 0x000000ff1200728c */ /* 0x000fe2000bf25270 */
[----:B------:R-:W-:Y:S01]  /*1710*/  PLOP3.LUT P1, PT, P1, PT, PT, 0x8, 0x80 ;  /* 0x000000000080781c */ /* 0x000fe20000f2e170 */
[----:B------:R-:W-:Y:S01]  /*1720*/  USEL UR25, URZ, 0x1, UP4 ;  /* 0x00000001ff197887 */ /* 0x000fe2000a000000 */
[----:B------:R-:W-:Y:S01]  /*1730*/  CS2R R10, SRZ ;  /* 0x00000000000a7805 */ /* 0x000fe2000001ff00 */
[----:B------:R-:W-:Y:S01]  /*1740*/  IMAD.MOV.U32 R9, RZ, RZ, RZ ;  /* 0x000000ffff097224 */ /* 0x000fe200078e00ff */
[----:B------:R-:W3:Y:S01]  /*1750*/  LDCU UR39, c[0x0][0x370] ;  /* 0x00006e00ff2777ac */ /* 0x000ee20008000800 */
[----:B------:R-:W-:Y:S01]  /*1760*/  IMAD.MOV.U32 R8, RZ, RZ, 0x1 ;  /* 0x00000001ff087424 */ /* 0x000fe200078e00ff */
[----:B------:R-:W4:Y:S01]  /*1770*/  LDCU.64 UR28, c[0x0][0x348] ;  /* 0x00006900ff1c77ac */ /* 0x000f220008000a00 */
[----:B------:R-:W-:-:S02]  /*1780*/  USHF.R.U32.HI UR44, URZ, 0x7, UR24 ;  /* 0x00000007ff2c7899 */ /* 0x000fc40008011618 */
[----:B--2---:R-:W-:Y:S02]  /*1790*/  UIADD3 UR5, UPT, UPT, UR6, 0x7f, URZ ;  /* 0x0000007f06057890 */ /* 0x004fe4000fffe0ff */
[----:B------:R-:W-:Y:S02]  /*17a0*/  UIADD3 UR47, UPT, UPT, UR6, 0xfe, URZ ;  /* 0x000000fe062f7890 */ /* 0x000fe4000fffe0ff */
[----:B------:R-:W-:Y:S01]  /*17b0*/  USHF.R.S32.HI UR4, URZ, 0x1f, UR5 ;  /* 0x0000001fff047899 */ /* 0x000fe20008011405 */
[----:B------:R-:W2:Y:S03]  /*17c0*/  LDCU UR38, c[0x0][0x374] ;  /* 0x00006e80ff2677ac */ /* 0x000ea60008000800 */
[----:B------:R-:W-:Y:S02]  /*17d0*/  ULEA.HI UR4, UR4, UR5, URZ, 0x7 ;  /* 0x0000000504047291 */ /* 0x000fe4000f8f38ff */
[----:B------:R-:W-:-:S02]  /*17e0*/  USEL UR25, UR25, 0x2, UP1 ;  /* 0x0000000219197887 */ /* 0x000fc40008800000 */
[----:B------:R-:W-:Y:S02]  /*17f0*/  USHF.R.S32.HI UR41, URZ, 0x7, UR4 ;  /* 0x00000007ff297899 */ /* 0x000fe40008011404 */
[----:B------:R-:W-:Y:S02]  /*1800*/  UIADD3 UR4, UPT, UPT, UR6, -0x1, URZ ;  /* 0xffffffff06047890 */ /* 0x000fe4000fffe0ff */
[----:B------:R-:W-:Y:S02]  /*1810*/  UISETP.LT.U32.AND UP0, UPT, UR41, 0xd, UPT ;  /* 0x0000000d2900788c */ /* 0x000fe4000bf01070 */
[----:B------:R-:W-:Y:S02]  /*1820*/  UISETP.GE.U32.AND UP2, UPT, UR4, -0xff, UPT ;  /* 0xffffff010400788c */ /* 0x000fe4000bf46070 */
[----:B------:R-:W-:Y:S01]  /*1830*/  USEL UR40, UR41, 0xd, UP0 ;  /* 0x0000000d29287887 */ /* 0x000fe20008000000 */
[----:B------:R-:W-:-:S03]  /*1840*/  UMOV UR5, URZ ;  /* 0x000000ff00057c82 */ /* 0x000fc60008000000 */
[----:B------:R-:W-:Y:S02]  /*1850*/  UIADD3 UR21, UPT, UPT, UR40, -0x1, URZ ;  /* 0xffffffff28157890 */ /* 0x000fe4000fffe0ff */
[----:B------:R-:W-:-:S03]  /*1860*/  UIADD3 UR43, UPT, UPT, UR41, -UR40, URZ ;  /* 0x80000028292b7290 */ /* 0x000fc6000fffe0ff */
[----:B------:R-:W-:-:S04]  /*1870*/  @UP2 UIADD3 UR21, UPT, UPT, UR40, URZ, URZ ;  /* 0x000000ff28152290 */ /* 0x000fc8000fffe0ff */
[----:B--234-:R-:W-:-:S12]  /*1880*/  UIADD3 UR21, UPT, UPT, UR21, 0x1, URZ ;  /* 0x0000000115157890 */ /* 0x01cfd8000fffe0ff */
.L_x_43:
[----:B------:R-:W-:Y:S01]  /*1890*/  UISETP.NE.AND UP0, UPT, UR48, URZ, UPT ;  /* 0x000000ff3000728c */ /* 0x000fe2000bf05270 */
[----:B------:R-:W2:Y:S08]  /*18a0*/  S2UR UR48, SR_CgaCtaId ;  /* 0x00000000003079c3 */ /* 0x000eb00000008800 */
[----:B------:R-:W-:Y:S05]  /*18b0*/  BRA.U UP0, `(.L_x_24) ;  /* 0x0000000100347547 */ /* 0x000fea000b800000 */
[----:B------:R-:W3:Y:S01]  /*18c0*/  S2R R0, SR_CgaCtaId ;  /* 0x0000000000007919 */ /* 0x000ee20000008800 */
[----:B------:R-:W-:-:S04]  /*18d0*/  MOV R2, 0x400 ;  /* 0x0000040000027802 */ /* 0x000fc80000000f00 */
[----:B---3--:R-:W-:Y:S02]  /*18e0*/  LEA R0, R0, R2, 0x18 ;  /* 0x0000000200007211 */ /* 0x008fe400078ec0ff */
[----:B------:R-:W-:-:S03]  /*18f0*/  SHF.L.U32 R2, R8, 0x1f, RZ ;  /* 0x0000001f08027819 */ /* 0x000fc600000006ff */
[----:B------:R-:W-:-:S04]  /*1900*/  IMAD R0, R9, 0x8, R0 ;  /* 0x0000000809007824 */ /* 0x000fc800078e0200 */
[----:B------:R-:W3:Y:S02]  /*1910*/  SYNCS.PHASECHK.TRANS64.TRYWAIT P0, [R0+URZ+0x160], R2 ;  /* 0x00016002000075a7 */ /* 0x000ee400080011ff */
[----:B---3--:R-:W-:Y:S05]  /*1920*/  @!P0 BRA `(.L_x_25) ;  /* 0x0000005400588947 */ /* 0x008fea0003800000 */
.L_x_112:
[----:B------:R-:W-:Y:S01]  /*1930*/  VIADD R9, R9, 0x1 ;  /* 0x0000000109097836 */ /* 0x000fe20000000000 */
[----:B------:R3:W-:Y:S04]  /*1940*/  SYNCS.ARRIVE.TRANS64.A1T0 RZ, [R0+URZ+0x150], RZ ;  /* 0x000150ff00ff79a7 */ /* 0x0007e800081000ff */
[----:B------:R-:W-:-:S04]  /*1950*/  ISETP.NE.AND P0, PT, R9, 0x2, PT ;  /* 0x000000020900780c */ /* 0x000fc80003f05270 */
[----:B------:R-:W-:Y:S02]  /*1960*/  SEL R9, R9, RZ, P0 ;  /* 0x000000ff09097207 */ /* 0x000fe40000000000 */
[----:B---3--:R-:W-:-:S04]  /*1970*/  SEL R0, RZ, 0x1, P0 ;  /* 0x00000001ff007807 */ /* 0x008fc80000000000 */
[----:B------:R-:W-:-:S07]  /*1980*/  LOP3.LUT R8, R8, R0, RZ, 0x3c, !PT ;  /* 0x0000000008087212 */ /* 0x000fce00078e3cff */
.L_x_24:
[----:B------:R-:W-:Y:S01]  /*1990*/  UMOV UR6, 0x400 ;  /* 0x0000040000067882 */ /* 0x000fe20000000000 */
[----:B------:R-:W-:Y:S01]  /*19a0*/  SHF.L.U32 R0, R12, 0x1f, RZ ;  /* 0x0000001f0c007819 */ /* 0x000fe200000006ff */
[----:B--2---:R-:W-:Y:S02]  /*19b0*/  ULEA UR6, UR48, UR6, 0x18 ;  /* 0x0000000630067291 */ /* 0x004fe4000f8ec0ff */
[----:B------:R-:W-:Y:S02]  /*19c0*/  UISETP.GE.U32.AND UP0, UPT, UR47, 0xff, UPT ;  /* 0x000000ff2f00788c */ /* 0x000fe4000bf06070 */
[----:B------:R-:W-:Y:S02]  /*19d0*/  ULEA UR4, UR5, UR6, 0x3 ;  /* 0x0000000605047291 */ /* 0x000fe4000f8e18ff */
[----:B------:R-:W-:Y:S02]  /*19e0*/  USHF.L.U32 UR35, UR46, 0x6, URZ ;  /* 0x000000062e237899 */ /* 0x000fe400080006ff */
[----:B------:R-:W-:Y:S01]  /*19f0*/  ULEA UR11, UR45, UR44, 0x6 ;  /* 0x0000002c2d0b7291 */ /* 0x000fe2000f8e30ff */
[----:B------:R-:W-:-:S04]  /*1a00*/  UMOV UR13, URZ ;  /* 0x000000ff000d7c82 */ /* 0x000fc80008000000 */
[----:B------:R2:W3:Y:S01]  /*1a10*/  SYNCS.PHASECHK.TRANS64.TRYWAIT P0, [UR4+0x68], R0 ;  /* 0x00006800ff0075a7 */ /* 0x0004e20008001104 */
[----:B------:R-:W-:Y:S06]  /*1a20*/  BRA.U !UP0, `(.L_x_26) ;  /* 0x0000000108bc7547 */ /* 0x000fec000b800000 */
[----:B------:R-:W-:Y:S01]  /*1a30*/  UMOV UR7, URZ ;  /* 0x000000ff00077c82 */ /* 0x000fe20008000000 */
[----:B------:R-:W-:-:S05]  /*1a40*/  UMOV UR4, UR5 ;  /* 0x0000000500047c82 */ /* 0x000fca0008000000 */
.L_x_32:
[----:B------:R-:W-:Y:S01]  /*1a50*/  ULEA UR33, UR4, UR6, 0x3 ;  /* 0x0000000604217291 */ /* 0x000fe2000f8e18ff */
[----:B---3--:R-:W-:Y:S01]  /*1a60*/  @!P3 MOV R2, 0x4000 ;  /* 0x000040000002b802 */ /* 0x008fe20000000f00 */
[----:B-1-34-:R-:W-:Y:S10]  /*1a70*/  @P0 BRA `(.L_x_27) ;  /* 0x00000000000c0947 */ /* 0x01aff40003800000 */
[----:B------:R-:W-:-:S04]  /*1a80*/  SHF.L.U32 R3, R12, 0x1f, RZ ;  /* 0x0000001f0c037819 */ /* 0x000fc800000006ff */
[----:B------:R-:W3:Y:S02]  /*1a90*/  SYNCS.PHASECHK.TRANS64.TRYWAIT P0, [UR33+0x68], R3 ;  /* 0x00006803ff0075a7 */ /* 0x000ee40008001121 */
[----:B---3--:R-:W-:Y:S05]  /*1aa0*/  @!P0 BRA `(.L_x_28) ;  /* 0x00000054000c8947 */ /* 0x008fea0003800000 */
.L_x_27:
[----:B------:R3:W-:Y:S01]  /*1ab0*/  @!P3 SYNCS.ARRIVE.TRANS64 RZ, [UR33], R2 ;  /* 0x00000002ffffb9a7 */ /* 0x0007e20008000021 */
[----:B------:R-:W-:-:S04]  /*1ac0*/  ULOP3.LUT UR5, UR25, 0x2, URZ, 0xfc, !UPT ;  /* 0x0000000219057892 */ /* 0x000fc8000f8efcff */
[----:B------:R-:W-:-:S09]  /*1ad0*/  UISETP.NE.AND UP0, UPT, UR5, 0x2, UPT ;  /* 0x000000020500788c */ /* 0x000fd2000bf05270 */
[----:B------:R-:W-:Y:S05]  /*1ae0*/  BRA.U UP0, `(.L_x_29) ;  /* 0x0000000100047547 */ /* 0x000fea000b800000 */
[----:B-1----:R-:W-:Y:S05]  /*1af0*/  BPT.TRAP 0x1 ;  /* 0x000000040000795c */ /* 0x002fea0000300000 */
.L_x_29:
[----:B------:R-:W-:Y:S04]  /*1b00*/  BSSY.RECONVERGENT B0, `(.L_x_30) ;  /* 0x0000003000007945 */ /* 0x000fe80003800200 */
[----:B------:R-:W-:Y:S05]  /*1b10*/  @P2 BRA `(.L_x_31) ;  /* 0x0000000000042947 */ /* 0x000fea0003800000 */
[----:B-1----:R-:W-:Y:S05]  /*1b20*/  BPT.TRAP 0x1 ;  /* 0x000000040000795c */ /* 0x002fea0000300000 */
.L_x_31:
[----:B-1----:R-:W-:Y:S05]  /*1b30*/  BSYNC.RECONVERGENT B0 ;  /* 0x0000000000007941 */ /* 0x002fea0003800200 */
.L_x_30:
[----:B------:R-:W-:Y:S02]  /*1b40*/  UIADD3 UR5, UPT, UPT, UR4, 0x1, URZ ;  /* 0x0000000104057890 */ /* 0x000fe4000fffe0ff */
[----:B------:R-:W-:Y:S02]  /*1b50*/  USHF.L.U32 UR34, UR7, 0x7, URZ ;  /* 0x0000000707227899 */ /* 0x000fe400080006ff */
[----:B------:R-:W-:Y:S02]  /*1b60*/  UISETP.NE.AND UP0, UPT, UR5, 0xd, UPT ;  /* 0x0000000d0500788c */ /* 0x000fe4000bf05270 */
[----:B------:R-:W-:Y:S02]  /*1b70*/  USHF.L.U32 UR32, UR4, 0xd, URZ ;  /* 0x0000000d04207899 */ /* 0x000fe400080006ff */
[----:B------:R-:W-:Y:S02]  /*1b80*/  USEL UR9, URZ, 0x1, UP0 ;  /* 0x00000001ff097887 */ /* 0x000fe40008000000 */
[----:B------:R-:W-:-:S02]  /*1b90*/  USEL UR5, UR5, URZ, UP0 ;  /* 0x000000ff05057287 */ /* 0x000fc40008000000 */
[----:B------:R-:W-:Y:S02]  /*1ba0*/  UIADD3 UR14, UP0, UPT, UR28, 0x180, URZ ;  /* 0x000001801c0e7890 */ /* 0x000fe4000ff1e0ff */
[----:B------:R-:W-:Y:S01]  /*1bb0*/  ULEA UR8, UR5, UR6, 0x3 ;  /* 0x0000000605087291 */ /* 0x000fe2000f8e18ff */
[----:B------:R-:W-:Y:S01]  /*1bc0*/  LOP3.LUT R12, R12, UR9, RZ, 0x3c, !PT ;  /* 0x000000090c0c7c12 */ /* 0x000fe2000f8e3cff */
[----:B------:R-:W-:Y:S02]  /*1bd0*/  UIADD3 UR7, UPT, UPT, UR7, 0x1, URZ ;  /* 0x0000000107077890 */ /* 0x000fe4000fffe0ff */
[----:B------:R-:W-:Y:S01]  /*1be0*/  UIADD3 UR16, UP1, UPT, UR28, 0x80, URZ ;  /* 0x000000801c107890 */ /* 0x000fe2000ff3e0ff */
[----:B--2---:R-:W-:Y:S01]  /*1bf0*/  SHF.L.U32 R0, R12, 0x1f, RZ ;  /* 0x0000001f0c007819 */ /* 0x004fe200000006ff */
[----:B------:R-:W-:Y:S02]  /*1c00*/  UIADD3.X UR15, UPT, UPT, URZ, UR29, URZ, UP0, !UPT ;  /* 0x0000001dff0f7290 */ /* 0x000fe400087fe4ff */
[----:B------:R-:W-:Y:S01]  /*1c10*/  UISETP.NE.AND UP0, UPT, UR7, UR21, UPT ;  /* 0x000000150700728c */ /* 0x000fe2000bf05270 */
[----:B------:R4:W1:Y:S01]  /*1c20*/  SYNCS.PHASECHK.TRANS64.TRYWAIT P0, [UR8+0x68], R0 ;  /* 0x00006800ff0075a7 */ /* 0x0008620008001108 */
[----:B------:R-:W-:-:S02]  /*1c30*/  ULOP3.LUT UR8, UR32, UR24, URZ, 0xfc, !UPT ;  /* 0x0000001820087292 */ /* 0x000fc4000f8efcff */
[----:B------:R-:W-:Y:S02]  /*1c40*/  UIADD3.X UR17, UPT, UPT, URZ, UR29, URZ, UP1, !UPT ;  /* 0x0000001dff117290 */ /* 0x000fe40008ffe4ff */
[----:B------:R-:W-:Y:S02]  /*1c50*/  UIADD3 UR32, UPT, UPT, UR6, 0x2400, UR32 ;  /* 0x0000240006207890 */ /* 0x000fe4000fffe020 */
[----:B------:R-:W-:Y:S01]  /*1c60*/  UIADD3 UR8, UPT, UPT, UR6, 0x1c400, UR8 ;  /* 0x0001c40006087890 */ /* 0x000fe2000fffe008 */
[----:B------:R-:W-:Y:S01]  /*1c70*/  UMOV UR18, 0x0 ;  /* 0x0000000000127882 */ /* 0x000fe20000000000 */
[----:B------:R-:W-:Y:S01]  /*1c80*/  UMOV UR19, 0x10000000 ;  /* 0x1000000000137882 */ /* 0x000fe20000000000 */
[----:B------:R-:W-:Y:S01]  /*1c90*/  UMOV UR4, 0x30000 ;  /* 0x0003000000047882 */ /* 0x000fe20000000000 */
[----:B------:R-:W-:Y:S01]  /*1ca0*/  UMOV UR12, UR36 ;  /* 0x00000024000c7c82 */ /* 0x000fe20008000000 */
[----:B------:R-:W-:Y:S01]  /*1cb0*/  UMOV UR9, UR33 ;  /* 0x0000002100097c82 */ /* 0x000fe20008000000 */
[----:B------:R-:W-:Y:S01]  /*1cc0*/  UMOV UR10, UR34 ;  /* 0x00000022000a7c82 */ /* 0x000fe20008000000 */
[----:B------:R-:W-:Y:S01]  /*1cd0*/  UTMALDG.3D [UR32], [UR16], desc[UR18] ;  /* 0x00001220100075b4 */ /* 0x000fe20008011000 */
[----:B------:R-:W-:Y:S01]  /*1ce0*/  UMOV UR13, UR21 ;  /* 0x00000015000d7c82 */ /* 0x000fe20008000000 */
[----:B------:R2:W-:Y:S02]  /*1cf0*/  UTMALDG.3D.MULTICAST [UR8], [UR14], UR4, desc[UR18] ;  /* 0x000012080e0073b4 */ /* 0x0005e40008011804 */
[----:B--2---:R-:W-:Y:S01]  /*1d00*/  UMOV UR4, UR5 ;  /* 0x0000000500047c82 */ /* 0x004fe20008000000 */
[----:B------:R-:W-:Y:S05]  /*1d10*/  BRA.U UP0, `(.L_x_32) ;  /* 0xfffffffd004c7547 */ /* 0x000fea000b83ffff */
.L_x_26:
[----:B------:R-:W-:Y:S01]  /*1d20*/  ULEA UR4, UR5, UR6, 0x3 ;  /* 0x0000000605047291 */ /* 0x000fe2000f8e18ff */
[----:B--2-4-:R-:W-:Y:S01]  /*1d30*/  SHF.L.U32 R0, R12, 0x1f, RZ ;  /* 0x0000001f0c007819 */ /* 0x014fe200000006ff */
[----:B------:R-:W-:Y:S01]  /*1d40*/  @!P1 SYNCS.ARRIVE.TRANS64.A1T0 RZ, [UR6+0xe8], RZ ;  /* 0x0000e8ffffff99a7 */ /* 0x000fe20008100006 */
[----:B------:R-:W-:-:S06]  /*1d50*/  UISETP.GT.AND UP0, UPT, UR41, UR40, UPT ;  /* 0x000000282900728c */ /* 0x000fcc000bf04270 */
[----:B-1-3--:R1:W2:Y:S03]  /*1d60*/  SYNCS.PHASECHK.TRANS64.TRYWAIT P0, [UR4+0x68], R0 ;  /* 0x00006800ff0075a7 */ /* 0x00a2a60008001104 */
[----:B------:R-:W-:Y:S05]  /*1d70*/  BRA.U !UP0, `(.L_x_33) ;  /* 0x0000000108c07547 */ /* 0x000fea000b800000 */
[----:B------:R-:W-:Y:S01]  /*1d80*/  UIADD3 UR26, UPT, UPT, UR43, UR13, URZ ;  /* 0x0000000d2b1a7290 */ /* 0x000fe2000fffe0ff */
[----:B------:R-:W-:-:S11]  /*1d90*/  UMOV UR4, UR5 ;  /* 0x0000000500047c82 */ /* 0x000fd60008000000 */
.L_x_39:
[----:B------:R-:W-:Y:S01]  /*1da0*/  ULEA UR17, UR4, UR6, 0x3 ;  /* 0x0000000604117291 */ /* 0x000fe2000f8e18ff */
[----:B--2---:R-:W-:Y:S01]  /*1db0*/  @!P3 MOV R2, 0x4000 ;  /* 0x000040000002b802 */ /* 0x004fe20000000f00 */
[----:B--234-:R-:W-:Y:S10]  /*1dc0*/  @P0 BRA `(.L_x_34) ;  /* 0x00000000000c0947 */ /* 0x01cff40003800000 */
[----:B------:R-:W-:-:S04]  /*1dd0*/  SHF.L.U32 R3, R12, 0x1f, RZ ;  /* 0x0000001f0c037819 */ /* 0x000fc800000006ff */
[----:B------:R-:W2:Y:S02]  /*1de0*/  SYNCS.PHASECHK.TRANS64.TRYWAIT P0, [UR17+0x68], R3 ;  /* 0x00006803ff0075a7 */ /* 0x000ea40008001111 */
[----:B--2---:R-:W-:Y:S05]  /*1df0*/  @!P0 BRA `(.L_x_35) ;  /* 0x0000005000508947 */ /* 0x004fea0003800000 */
.L_x_34:
[----:B------:R2:W-:Y:S01]  /*1e00*/  @!P3 SYNCS.ARRIVE.TRANS64 RZ, [UR17], R2 ;  /* 0x00000002ffffb9a7 */ /* 0x0005e20008000011 */
[----:B------:R-:W-:-:S04]  /*1e10*/  ULOP3.LUT UR5, UR25, 0x2, URZ, 0xfc, !UPT ;  /* 0x0000000219057892 */ /* 0x000fc8000f8efcff */
[----:B------:R-:W-:-:S09]  /*1e20*/  UISETP.NE.AND UP0, UPT, UR5, 0x2, UPT ;  /* 0x000000020500788c */ /* 0x000fd2000bf05270 */
[----:B------:R-:W-:Y:S05]  /*1e30*/  BRA.U UP0, `(.L_x_36) ;  /* 0x0000000100047547 */ /* 0x000fea000b800000 */
[----:B------:R-:W-:Y:S05]  /*1e40*/  BPT.TRAP 0x1 ;  /* 0x000000040000795c */ /* 0x000fea0000300000 */
.L_x_36:
[----:B------:R-:W-:Y:S04]  /*1e50*/  BSSY.RECONVERGENT B0, `(.L_x_37) ;  /* 0x0000003000007945 */ /* 0x000fe80003800200 */
[----:B------:R-:W-:Y:S05]  /*1e60*/  @P2 BRA `(.L_x_38) ;  /* 0x0000000000042947 */ /* 0x000fea0003800000 */
[----:B------:R-:W-:Y:S05]  /*1e70*/  BPT.TRAP 0x1 ;  /* 0x000000040000795c */ /* 0x000fea0000300000 */
.L_x_38:
[----:B------:R-:W-:Y:S05]  /*1e80*/  BSYNC.RECONVERGENT B0 ;  /* 0x0000000000007941 */ /* 0x000fea0003800200 */
.L_x_37:
[----:B------:R-:W-:Y:S02]  /*1e90*/  UIADD3 UR5, UPT, UPT, UR4, 0x1, URZ ;  /* 0x0000000104057890 */ /* 0x000fe4000fffe0ff */
[----:B------:R-:W-:Y:S02]  /*1ea0*/  USHF.L.U32 UR18, UR13, 0x7, URZ ;  /* 0x000000070d127899 */ /* 0x000fe400080006ff */
[----:B------:R-:W-:Y:S02]  /*1eb0*/  UISETP.NE.AND UP0, UPT, UR5, 0xd, UPT ;  /* 0x0000000d0500788c */ /* 0x000fe4000bf05270 */
[----:B------:R-:W-:Y:S02]  /*1ec0*/  USHF.L.U32 UR16, UR4, 0xd, URZ ;  /* 0x0000000d04107899 */ /* 0x000fe400080006ff */
[----:B------:R-:W-:Y:S02]  /*1ed0*/  USEL UR8, URZ, 0x1, UP0 ;  /* 0x00000001ff087887 */ /* 0x000fe40008000000 */
[----:B------:R-:W-:-:S02]  /*1ee0*/  USEL UR5, UR5, URZ, UP0 ;  /* 0x000000ff05057287 */ /* 0x000fc40008000000 */
[----:B------:R-:W-:Y:S02]  /*1ef0*/  UIADD3 UR22, UP0, UPT, UR28, 0x180, URZ ;  /* 0x000001801c167890 */ /* 0x000fe4000ff1e0ff */
[----:B------:R-:W-:Y:S01]  /*1f00*/  UIADD3 UR13, UPT, UPT, UR13, 0x1, URZ ;  /* 0x000000010d0d7890 */ /* 0x000fe2000fffe0ff */
[----:B------:R-:W-:Y:S01]  /*1f10*/  LOP3.LUT R12, R12, UR8, RZ, 0x3c, !PT ;  /* 0x000000080c0c7c12 */ /* 0x000fe2000f8e3cff */
[----:B------:R-:W-:Y:S02]  /*1f20*/  UIADD3 UR14, UP1, UPT, UR28, 0x80, URZ ;  /* 0x000000801c0e7890 */ /* 0x000fe4000ff3e0ff */
[----:B------:R-:W-:Y:S01]  /*1f30*/  UIADD3.X UR23, UPT, UPT, URZ, UR29, URZ, UP0, !UPT ;  /* 0x0000001dff177290 */ /* 0x000fe200087fe4ff */
[----:B-1----:R-:W-:Y:S01]  /*1f40*/  SHF.L.U32 R0, R12, 0x1f, RZ ;  /* 0x0000001f0c007819 */ /* 0x002fe200000006ff */
[----:B------:R-:W-:Y:S02]  /*1f50*/  ULOP3.LUT UR8, UR16, UR24, URZ, 0xfc, !UPT ;  /* 0x0000001810087292 */ /* 0x000fe4000f8efcff */
[----:B------:R-:W-:-:S02]  /*1f60*/  UISETP.NE.AND UP0, UPT, UR13, UR26, UPT ;  /* 0x0000001a0d00728c */ /* 0x000fc4000bf05270 */
[----:B------:R-:W-:Y:S02]  /*1f70*/  ULEA UR7, UR5, UR6, 0x3 ;  /* 0x0000000605077291 */ /* 0x000fe4000f8e18ff */
[----:B------:R-:W-:Y:S02]  /*1f80*/  UIADD3 UR16, UPT, UPT, UR6, 0x2400, UR16 ;  /* 0x0000240006107890 */ /* 0x000fe4000fffe010 */
[----:B------:R-:W-:Y:S02]  /*1f90*/  UIADD3.X UR15, UPT, UPT, URZ, UR29, URZ, UP1, !UPT ;  /* 0x0000001dff0f7290 */ /* 0x000fe40008ffe4ff */
[----:B------:R-:W-:Y:S01]  /*1fa0*/  UIADD3 UR8, UPT, UPT, UR6, 0x1c400, UR8 ;  /* 0x0001c40006087890 */ /* 0x000fe2000fffe008 */
[----:B------:R-:W-:Y:S01]  /*1fb0*/  UMOV UR30, 0x0 ;  /* 0x00000000001e7882 */ /* 0x000fe20000000000 */
[----:B------:R-:W-:Y:S01]  /*1fc0*/  UMOV UR31, 0x10000000 ;  /* 0x10000000001f7882 */ /* 0x000fe20000000000 */
[----:B------:R-:W-:Y:S01]  /*1fd0*/  UMOV UR19, UR35 ;  /* 0x0000002300137c82 */ /* 0x000fe20008000000 */
[----:B------:R-:W-:Y:S01]  /*1fe0*/  UMOV UR20, UR36 ;  /* 0x0000002400147c82 */ /* 0x000fe20008000000 */
[----:B------:R3:W4:Y:S01]  /*1ff0*/  SYNCS.PHASECHK.TRANS64.TRYWAIT P0, [UR7+0x68], R0 ;  /* 0x00006800ff0075a7 */ /* 0x0007220008001107 */
[----:B------:R-:W-:Y:S01]  /*2000*/  UMOV UR4, 0x30000 ;  /* 0x0003000000047882 */ /* 0x000fe20000000000 */
[----:B------:R-:W-:Y:S01]  /*2010*/  UMOV UR12, UR36 ;  /* 0x00000024000c7c82 */ /* 0x000fe20008000000 */
[----:B------:R-:W-:Y:S01]  /*2020*/  UMOV UR9, UR17 ;  /* 0x0000001100097c82 */ /* 0x000fe20008000000 */
[----:B------:R-:W-:Y:S01]  /*2030*/  UMOV UR10, UR18 ;  /* 0x00000012000a7c82 */ /* 0x000fe20008000000 */
[----:B------:R-:W-:Y:S01]  /*2040*/  UTMALDG.3D [UR16], [UR14], desc[UR30] ;  /* 0x00001e100e0075b4 */ /* 0x000fe20008011000 */
[----:B------:R1:W-:Y:S02]  /*2050*/  UTMALDG.3D.MULTICAST [UR8], [UR22], UR4, desc[UR30] ;  /* 0x00001e08160073b4 */ /* 0x0003e40008011804 */
[----:B-1----:R-:W-:Y:S01]  /*2060*/  UMOV UR4, UR5 ;  /* 0x0000000500047c82 */ /* 0x002fe20008000000 */
[----:B------:R-:W-:Y:S05]  /*2070*/  BRA.U UP0, `(.L_x_39) ;  /* 0xfffffffd00487547 */ /* 0x000fea000b83ffff */
.L_x_33:
[C---:B------:R-:W-:Y:S01]  /*2080*/  LEA R3, R11.reuse, UR6, 0x3 ;  /* 0x000000060b037c11 */ /* 0x040fe2000f8e18ff */
[----:B------:R-:W-:Y:S01]  /*2090*/  NOP ;  /* 0x0000000000007918 */ /* 0x000fe20000000000 */
[----:B-1-3--:R-:W-:Y:S02]  /*20a0*/  SHF.L.U32 R0, R10, 0x1f, RZ ;  /* 0x0000001f0a007819 */ /* 0x00afe400000006ff */
[----:B------:R-:W-:Y:S02]  /*20b0*/  LEA R4, R11, UR6, 0x4 ;  /* 0x000000060b047c11 */ /* 0x000fe4000f8e20ff */
[----:B--2-4-:R-:W1:Y:S02]  /*20c0*/  SYNCS.PHASECHK.TRANS64.TRYWAIT P0, [R3+URZ+0xf0], R0 ;  /* 0x0000f000030075a7 */ /* 0x014e6400080011ff */
[----:B-1----:R-:W-:Y:S05]  /*20d0*/  @!P0 BRA `(.L_x_40) ;  /* 0x0000004c00b08947 */ /* 0x002fea0003800000 */
.L_x_115:
[----:B------:R-:W2:Y:S01]  /*20e0*/  LDS.128 R4, [R4+0x180] ;  /* 0x0001800004047984 */ /* 0x000ea20000000c00 */
[----:B------:R-:W-:Y:S01]  /*20f0*/  UISETP.GE.AND UP0, UPT, UR42, 0x1, UPT ;  /* 0x000000012a00788c */ /* 0x000fe2000bf06270 */
[----:B------:R-:W-:Y:S01]  /*2100*/  @!PT LDS RZ, [RZ] ;  /* 0x00000000fffff984 */ /* 0x000fe20000000800 */
[----:B------:R-:W-:Y:S01]  /*2110*/  @!PT LDS RZ, [RZ] ;  /* 0x00000000fffff984 */ /* 0x000fe20000000800 */
[----:B------:R-:W-:Y:S01]  /*2120*/  @!PT LDS RZ, [RZ] ;  /* 0x00000000fffff984 */ /* 0x000fe20000000800 */
[----:B------:R-:W-:Y:S01]  /*2130*/  @!PT LDS RZ, [RZ] ;  /* 0x00000000fffff984 */ /* 0x000fe20000000800 */
[----:B------:R3:W-:Y:S06]  /*2140*/  MEMBAR.ALL.CTA ;  /* 0x0000000000007992 */ /* 0x0007ec0000008000 */
[----:B---3--:R-:W3:Y:S01]  /*2150*/  FENCE.VIEW.ASYNC.S ;  /* 0x00000000000073c6 */ /* 0x008ee20000000000 */
[----:B--2---:R-:W-:-:S13]  /*2160*/  LOP3.LUT P0, RZ, R6, 0x1, RZ, 0xc0, !PT ;  /* 0x0000000106ff7812 */ /* 0x004fda000780c0ff */
[----:B---3--:R-:W-:Y:S01]  /*2170*/  VOTEU.ANY UP1, P0 ;  /* 0x0000000000ff7886 */ /* 0x008fe20000020100 */
[----:B------:R-:W-:-:S13]  /*2180*/  PLOP3.LUT P0, PT, PT, PT, UP1, 0x80, 0x8 ;  /* 0x000000000008781c */ /* 0x000fda0003f0f018 */
[----:B-1----:R-:W-:Y:S02]  /*2190*/  @P0 LOP3.LUT R0, R5, 0xffff, RZ, 0xc0, !PT ;  /* 0x0000ffff05000812 */ /* 0x002fe400078ec0ff */
[----:B------:R-:W-:Y:S02]  /*21a0*/  @P0 MOV R2, R4 ;  /* 0x0000000400020202 */ /* 0x000fe40000000f00 */
[----:B------:R-:W-:Y:S01]  /*21b0*/  @P0 R2UR UR7, R0 ;  /* 0x00000000000702ca */ /* 0x000fe200000e0000 */
[----:B------:R-:W-:Y:S01]  /*21c0*/  VIADD R0, R3, 0x100 ;  /* 0x0000010003007836 */ /* 0x000fe20000000000 */
[----:B------:R-:W-:Y:S02]  /*21d0*/  @P0 SHF.R.U32.HI R4, RZ, 0x10, R5 ;  /* 0x00000010ff040819 */ /* 0x000fe40000011605 */
[----:B------:R-:W-:Y:S02]  /*21e0*/  @P0 R2UR UR8, R2 ;  /* 0x00000000020802ca */ /* 0x000fe400000e0000 */
[----:B------:R-:W-:-:S02]  /*21f0*/  PRMT R0, RZ, 0x654, R0 ;  /* 0x00000654ff007816 */ /* 0x000fc40000000000 */
[----:B------:R-:W-:Y:S02]  /*2200*/  @P0 R2UR UR4, R4 ;  /* 0x00000000040402ca */ /* 0x000fe400000e0000 */
[----:B------:R1:W-:Y:S03]  /*2210*/  SYNCS.ARRIVE.TRANS64.RED.A1T0 RZ, [R0+URZ], RZ ;  /* 0x000000ff00ff79a7 */ /* 0x0003e600081004ff */
[----:B------:R-:W-:-:S04]  /*2220*/  @UP1 UMOV UR27, UR7 ;  /* 0x00000007001b1c82 */ /* 0x000fc80008000000 */
[----:B------:R-:W-:-:S04]  /*2230*/  @UP1 UMOV UR37, UR8 ;  /* 0x0000000800251c82 */ /* 0x000fc80008000000 */
[----:B------:R-:W-:Y:S01]  /*2240*/  @UP1 UMOV UR36, UR4 ;  /* 0x0000000400241c82 */ /* 0x000fe20008000000 */
[----:B------:R-:W-:Y:S05]  /*2250*/  BRA.U !UP0, `(.L_x_41) ;  /* 0x0000000108d47547 */ /* 0x000fea000b800000 */
[----:B------:R-:W2:Y:S01]  /*2260*/  LDCU.128 UR12, c[0x0][0xb10] ;  /* 0x00016200ff0c77ac */ /* 0x000ea20008000c00 */
[----:B------:R-:W3:Y:S01]  /*2270*/  LDCU UR26, c[0x0][0xb20] ;  /* 0x00016400ff1a77ac */ /* 0x000ee20008000800 */
[----:B------:R-:W4:Y:S01]  /*2280*/  LDCU UR20, c[0x0][0xb0c] ;  /* 0x00016180ff1477ac */ /* 0x000f220008000800 */
[----:B------:R-:W1:Y:S01]  /*2290*/  LDCU.64 UR10, c[0x0][0xb28] ;  /* 0x00016500ff0a77ac */ /* 0x000e620008000a00 */
[----:B------:R-:W-:Y:S02]  /*22a0*/  UISETP.NE.AND UP3, UPT, UR42, 0x1, UPT ;  /* 0x000000012a00788c */ /* 0x000fe4000bf65270 */
[----:B--2---:R-:W-:Y:S02]  /*22b0*/  UIMAD.WIDE.U32 UR16, UR38, UR15, URZ ;  /* 0x0000000f261072a5 */ /* 0x004fe4000f8e00ff */
[----:B------:R-:W-:Y:S02]  /*22c0*/  UIMAD.WIDE.U32 UR8, UR39, UR12, URZ ;  /* 0x0000000c270872a5 */ /* 0x000fe4000f8e00ff */
[----:B------:R-:W-:-:S02]  /*22d0*/  UISETP.NE.AND UP0, UPT, UR14, 0x1, UPT ;  /* 0x000000010e00788c */ /* 0x000fc4000bf05270 */
[----:B------:R-:W-:Y:S01]  /*22e0*/  UIMAD.WIDE.U32 UR22, UR27, UR15, URZ ;  /* 0x0000000f1b1672a5 */ /* 0x000fe2000f8e00ff */
[----:B------:R-:W-:Y:S02]  /*22f0*/  UMOV UR16, UR17 ;  /* 0x0000001100107c82 */ /* 0x000fe40008000000 */
[----:B------:R-:W-:Y:S01]  /*2300*/  UMOV UR8, UR9 ;  /* 0x0000000900087c82 */ /* 0x000fe20008000000 */
[----:B---3--:R-:W-:Y:S02]  /*2310*/  USHF.R.U32.HI UR16, URZ, UR26, UR16 ;  /* 0x0000001aff107299 */ /* 0x008fe40008011610 */
[----:B----4-:R-:W-:Y:S02]  /*2320*/  UISETP.NE.AND UP2, UPT, UR20, 0x1, UPT ;  /* 0x000000011400788c */ /* 0x010fe4000bf45270 */
[----:B------:R-:W-:Y:S02]  /*2330*/  USHF.R.U32.HI UR8, URZ, UR13, UR8 ;  /* 0x0000000dff087299 */ /* 0x000fe40008011608 */
[----:B------:R-:W-:-:S02]  /*2340*/  USEL UR7, UR38, UR16, !UP0 ;  /* 0x0000001026077287 */ /* 0x000fc4000c000000 */
[----:B------:R-:W-:Y:S02]  /*2350*/  USEL UR8, UR39, UR8, !UP2 ;  /* 0x0000000827087287 */ /* 0x000fe4000d000000 */
[----:B-1----:R-:W-:Y:S01]  /*2360*/  UIMAD.WIDE.U32 UR16, UR7, UR10, URZ ;  /* 0x0000000a071072a5 */ /* 0x002fe2000f8e00ff */
[----:B------:R-:W-:Y:S01]  /*2370*/  UMOV UR4, UR23 ;  /* 0x0000001700047c82 */ /* 0x000fe20008000000 */
[----:B------:R-:W-:Y:S02]  /*2380*/  UIMAD.WIDE.U32 UR18, UR37, UR12, URZ ;  /* 0x0000000c251272a5 */ /* 0x000fe4000f8e00ff */
[----:B------:R-:W-:-:S03]  /*2390*/  UIMAD.WIDE.U32 UR22, UR8, UR10, URZ ;  /* 0x0000000a081672a5 */ /* 0x000fc6000f8e00ff */
[----:B------:R-:W-:Y:S01]  /*23a0*/  UMOV UR16, UR17 ;  /* 0x0000001100107c82 */ /* 0x000fe20008000000 */
[----:B------:R-:W-:Y:S02]  /*23b0*/  USHF.R.U32.HI UR4, URZ, UR26, UR4 ;  /* 0x0000001aff047299 */ /* 0x000fe40008011604 */
[----:B------:R-:W-:Y:S01]  /*23c0*/  @UP3 USHF.R.U32.HI UR7, URZ, UR11, UR16 ;  /* 0x0000000bff073299 */ /* 0x000fe20008011610 */
[----:B------:R-:W-:Y:S01]  /*23d0*/  UMOV UR18, UR19 ;  /* 0x0000001300127c82 */ /* 0x000fe20008000000 */
[----:B------:R-:W-:Y:S01]  /*23e0*/  UMOV UR22, UR23 ;  /* 0x0000001700167c82 */ /* 0x000fe20008000000 */
[----:B------:R-:W-:Y:S02]  /*23f0*/  USHF.R.U32.HI UR13, URZ, UR13, UR18 ;  /* 0x0000000dff0d7299 */ /* 0x000fe40008011612 */
[----:B------:R-:W-:Y:S02]  /*2400*/  USEL UR4, UR27, UR4, !UP0 ;  /* 0x000000041b047287 */ /* 0x000fe4000c000000 */
[----:B------:R-:W-:-:S02]  /*2410*/  @UP3 USHF.R.U32.HI UR8, URZ, UR11, UR22 ;  /* 0x0000000bff083299 */ /* 0x000fc40008011616 */
[----:B------:R-:W-:Y:S02]  /*2420*/  UIMAD UR9, UR42, UR7, URZ ;  /* 0x000000072a0972a4 */ /* 0x000fe4000f8e02ff */
[----:B------:R-:W-:Y:S02]  /*2430*/  USEL UR7, UR37, UR13, !UP2 ;  /* 0x0000000d25077287 */ /* 0x000fe4000d000000 */
[----:B------:R-:W-:Y:S02]  /*2440*/  UIMAD UR12, UR42, UR8, URZ ;  /* 0x000000082a0c72a4 */ /* 0x000fe4000f8e02ff */
[----:B------:R-:W-:Y:S02]  /*2450*/  UISETP.GE.AND UP0, UPT, UR4, UR9, UPT ;  /* 0x000000090400728c */ /* 0x000fe4000bf06270 */
[----:B------:R-:W-:Y:S02]  /*2460*/  UIMAD.WIDE.U32 UR16, UR4, UR10, URZ ;  /* 0x0000000a041072a5 */ /* 0x000fe4000f8e00ff */
[----:B------:R-:W-:-:S02]  /*2470*/  UISETP.GE.OR UP0, UPT, UR7, UR12, UP0 ;  /* 0x0000000c0700728c */ /* 0x000fc40008706670 */
[----:B------:R-:W-:Y:S02]  /*2480*/  UIMAD.WIDE.U32 UR12, UR7, UR10, URZ ;  /* 0x0000000a070c72a5 */ /* 0x000fe4000f8e00ff */
[----:B------:R-:W-:Y:S01]  /*2490*/  UIADD3 UR15, UPT, UPT, -UR4, URZ, URZ ;  /* 0x000000ff040f7290 */ /* 0x000fe2000fffe1ff */
[----:B------:R-:W-:Y:S01]  /*24a0*/  UMOV UR10, UR17 ;  /* 0x00000011000a7c82 */ /* 0x000fe20008000000 */
[----:B------:R-:W-:Y:S02]  /*24b0*/  UIADD3 UR12, UPT, UPT, -UR7, URZ, URZ ;  /* 0x000000ff070c7290 */ /* 0x000fe4000fffe1ff */
[----:B------:R-:W-:-:S03]  /*24c0*/  USHF.R.U32.HI UR10, URZ, UR11, UR10 ;  /* 0x0000000bff0a7299 */ /* 0x000fc6000801160a */
[----:B------:R-:W-:Y:S01]  /*24d0*/  @!UP0 UMOV UR9, UR13 ;  /* 0x0000000d00098c82 */ /* 0x000fe20008000000 */
[----:B------:R-:W-:Y:S02]  /*24e0*/  UIMAD UR15, UR14, UR15, UR27 ;  /* 0x0000000f0e0f72a4 */ /* 0x000fe4000f8e021b */
[----:B------:R-:W-:Y:S02]  /*24f0*/  USEL UR10, UR4, UR10, !UP3 ;  /* 0x0000000a040a7287 */ /* 0x000fe4000d800000 */
[----:B------:R-:W-:Y:S02]  /*2500*/  @!UP0 USHF.R.U32.HI UR9, URZ, UR11, UR9 ;  /* 0x0000000bff098299 */ /* 0x000fe40008011609 */
[----:B------:R-:W-:Y:S02]  /*2510*/  UIADD3 UR11, UPT, UPT, -UR10, URZ, URZ ;  /* 0x000000ff0a0b7290 */ /* 0x000fe4000fffe1ff */
[----:B------:R-:W-:Y:S02]  /*2520*/  @!UP0 USEL UR9, UR7, UR9, !UP3 ;  /* 0x0000000907098287 */ /* 0x000fe4000d800000 */
[----:B------:R-:W-:-:S02]  /*2530*/  UIMAD UR11, UR42, UR11, UR4 ;  /* 0x0000000b2a0b72a4 */ /* 0x000fc4000f8e0204 */
[----:B------:R-:W-:Y:S02]  /*2540*/  @!UP0 UIADD3 UR10, UPT, UPT, UR10, -UR9, URZ ;  /* 0x800000090a0a8290 */ /* 0x000fe4000fffe0ff */
[----:B------:R-:W-:Y:S02]  /*2550*/  @!UP0 UIMAD UR9, UR11, UR8, UR9 ;  /* 0x000000080b0982a4 */ /* 0x000fe4000f8e0209 */
[----:B------:R-:W-:Y:S02]  /*2560*/  @!UP0 UIMAD UR4, UR42, UR10, UR7 ;  /* 0x0000000a2a0482a4 */ /* 0x000fe4000f8e0207 */
[----:B------:R-:W-:Y:S02]  /*2570*/  UIMAD UR8, UR20, UR12, UR37 ;  /* 0x0000000c140872a4 */ /* 0x000fe4000f8e0225 */
[----:B------:R-:W-:Y:S01]  /*2580*/  UIMAD UR27, UR4, UR14, UR15 ;  /* 0x0000000e041b72a4 */ /* 0x000fe2000f8e020f */
[----:B------:R-:W-:Y:S02]  /*2590*/  @!UP0 UMOV UR7, UR9 ;  /* 0x0000000900078c82 */ /* 0x000fe40008000000 */
[----:B------:R-:W-:-:S12]  /*25a0*/  UIMAD UR37, UR7, UR20, UR8 ;  /* 0x00000014072572a4 */ /* 0x000fd8000f8e0208 */
.L_x_41:
[----:B------:R-:W2:Y:S02]  /*25b0*/  LDCU UR4, c[0x0][0xb30] ;  /* 0x00016600ff0477ac */ /* 0x000ea40008000800 */
[----:B--2---:R-:W-:-:S09]  /*25c0*/  UISETP.NE.AND UP0, UPT, UR4, 0x1, UPT ;  /* 0x000000010400788c */ /* 0x004fd2000bf05270 */
[----:B------:R-:W-:Y:S05]  /*25d0*/  BRA.U UP0, `(.L_x_42) ;  /* 0x0000000100447547 */ /* 0x000fea000b800000 */
[----:B------:R-:W2:Y:S01]  /*25e0*/  LDCU.128 UR12, c[0x0][0xb10] ;  /* 0x00016200ff0c77ac */ /* 0x000ea20008000c00 */
[----:B------:R-:W3:Y:S01]  /*25f0*/  LDCU UR16, c[0x0][0xb0c] ;  /* 0x00016180ff1077ac */ /* 0x000ee20008000800 */
[----:B------:R-:W4:Y:S01]  /*2600*/  LDCU UR17, c[0x0][0xb20] ;  /* 0x00016400ff1177ac */ /* 0x000f220008000800 */
[----:B--2---:R-:W-:Y:S02]  /*2610*/  UIMAD.WIDE.U32 UR10, UR37, UR12, URZ ;  /* 0x0000000c250a72a5 */ /* 0x004fe4000f8e00ff */
[----:B------:R-:W-:Y:S02]  /*2620*/  UIMAD.WIDE.U32 UR8, UR27, UR15, URZ ;  /* 0x0000000f1b0872a5 */ /* 0x000fe4000f8e00ff */
[----:B---3--:R-:W-:Y:S02]  /*2630*/  UISETP.NE.AND UP2, UPT, UR16, 0x1, UPT ;  /* 0x000000011000788c */ /* 0x008fe4000bf45270 */
[----:B------:R-:W-:Y:S01]  /*2640*/  UISETP.NE.AND UP0, UPT, UR14, 0x1, UPT ;  /* 0x000000010e00788c */ /* 0x000fe2000bf05270 */
[----:B------:R-:W-:-:S02]  /*2650*/  UMOV UR7, UR11 ;  /* 0x0000000b00077c82 */ /* 0x000fc40008000000 */
[----:B------:R-:W-:Y:S01]  /*2660*/  UMOV UR4, UR9 ;  /* 0x0000000900047c82 */ /* 0x000fe20008000000 */
[----:B------:R-:W-:Y:S02]  /*2670*/  USHF.R.U32.HI UR7, URZ, UR13, UR7 ;  /* 0x0000000dff077299 */ /* 0x000fe40008011607 */
[----:B----4-:R-:W-:Y:S02]  /*2680*/  USHF.R.U32.HI UR4, URZ, UR17, UR4 ;  /* 0x00000011ff047299 */ /* 0x010fe40008011604 */
[----:B------:R-:W-:Y:S02]  /*2690*/  USEL UR7, UR37, UR7, !UP2 ;  /* 0x0000000725077287 */ /* 0x000fe4000d000000 */
[----:B------:R-:W-:-:S04]  /*26a0*/  USEL UR4, UR27, UR4, !UP0 ;  /* 0x000000041b047287 */ /* 0x000fc8000c000000 */
[----:B------:R-:W-:Y:S02]  /*26b0*/  UIADD3 UR8, UPT, UPT, UR7, -UR4, URZ ;  /* 0x8000000407087290 */ /* 0x000fe4000fffe0ff */
[----:B------:R-:W-:Y:S02]  /*26c0*/  UIADD3 UR4, UPT, UPT, -UR7, UR4, URZ ;  /* 0x0000000407047290 */ /* 0x000fe4000fffe1ff */
[----:B------:R-:W-:Y:S02]  /*26d0*/  UIMAD UR27, UR8, UR14, UR27 ;  /* 0x0000000e081b72a4 */ /* 0x000fe4000f8e021b */
[----:B------:R-:W-:-:S12]  /*26e0*/  UIMAD UR37, UR4, UR16, UR37 ;  /* 0x00000010042572a4 */ /* 0x000fd8000f8e0225 */
.L_x_42:
[----:B------:R-:W-:Y:S01]  /*26f0*/  VIADD R11, R11, 0x1 ;  /* 0x000000010b0b7836 */ /* 0x000fe20000000000 */
[----:B------:R-:W-:Y:S01]  /*2700*/  PLOP3.LUT P1, PT, PT, PT, PT, 0x80, 0x8 ;  /* 0x000000000008781c */ /* 0x000fe20003f2f070 */
[----:B------:R-:W-:Y:S02]  /*2710*/  UIADD3 UR46, UPT, UPT, UR37, UR60, URZ ;  /* 0x0000003c252e7290 */ /* 0x000fe4000fffe0ff */
[----:B------:R-:W-:Y:S01]  /*2720*/  UIADD3 UR45, UPT, UPT, UR27, UR57, URZ ;  /* 0x000000391b2d7290 */ /* 0x000fe2000fffe0ff */
[----:B------:R-:W-:-:S04]  /*2730*/  ISETP.NE.AND P0, PT, R11, 0x2, PT ;  /* 0x000000020b00780c */ /* 0x000fc80003f05270 */
[----:B-1----:R-:W-:Y:S02]  /*2740*/  SEL R0, RZ, 0x1, P0 ;  /* 0x00000001ff007807 */ /* 0x002fe40000000000 */
[----:B------:R-:W-:Y:S02]  /*2750*/  SEL R11, R11, RZ, P0 ;  /* 0x000000ff0b0b7207 */ /* 0x000fe40000000000 */
[----:B------:R-:W-:Y:S01]  /*2760*/  LOP3.LUT R10, R10, R0, RZ, 0x3c, !PT ;  /* 0x000000000a0a7212 */ /* 0x000fe200078e3cff */
[----:B------:R-:W-:Y:S06]  /*2770*/  BRA.U UP1, `(.L_x_43) ;  /* 0xfffffff101447547 */ /* 0x000fec000b83ffff */
[----:B------:R-:W-:Y:S01]  /*2780*/  UIADD3 UR7, UPT, UPT, UR6, 0x68, URZ ;  /* 0x0000006806077890 */ /* 0x000fe2000fffe0ff */
[----:B------:R-:W-:-:S03]  /*2790*/  SHF.L.U32 R2, R12, 0x1f, RZ ;  /* 0x0000001f0c027819 */ /* 0x000fc600000006ff */
[----:B------:R-:W-:-:S09]  /*27a0*/  ULEA UR4, UR5, UR7, 0x3 ;  /* 0x0000000705047291 */ /* 0x000fd2000f8e18ff */
[----:B------:R-:W1:Y:S02]  /*27b0*/  SYNCS.PHASECHK.TRANS64.TRYWAIT P0, [UR4], R2 ;  /* 0x00000002ff0075a7 */ /* 0x000e640008001104 */
[----:B-1----:R-:W-:Y:S05]  /*27c0*/  @!P0 BRA `(.L_x_44) ;  /* 0x0000004800088947 */ /* 0x002fea0003800000 */
.L_x_117:
[----:B------:R-:W-:-:S04]  /*27d0*/  UIADD3 UR4, UPT, UPT, UR5, 0x1, URZ ;  /* 0x0000000105047890 */ /* 0x000fc8000fffe0ff */
[----:B------:R-:W-:-:S04]  /*27e0*/  UISETP.NE.AND UP0, UPT, UR4, 0xd, UPT ;  /* 0x0000000d0400788c */ /* 0x000fc8000bf05270 */
[----:B------:R-:W-:Y:S02]  /*27f0*/  USEL UR6, URZ, 0x1, UP0 ;  /* 0x00000001ff067887 */ /* 0x000fe40008000000 */
[----:B------:R-:W-:-:S04]  /*2800*/  USEL UR4, UR4, URZ, UP0 ;  /* 0x000000ff04047287 */ /* 0x000fc80008000000 */
[----:B------:R-:W-:Y:S01]  /*2810*/  ULEA UR5, UR4, UR7, 0x3 ;  /* 0x0000000704057291 */ /* 0x000fe2000f8e18ff */
[----:B-1----:R-:W-:-:S04]  /*2820*/  LOP3.LUT R2, R12, UR6, RZ, 0x3c, !PT ;  /* 0x000000060c027c12 */ /* 0x002fc8000f8e3cff */
[----:B------:R-:W-:-:S04]  /*2830*/  SHF.L.U32 R3, R2, 0x1f, RZ ;  /* 0x0000001f02037819 */ /* 0x000fc800000006ff */
[----:B------:R-:W1:Y:S02]  /*2840*/  SYNCS.PHASECHK.TRANS64.TRYWAIT P0, [UR5], R3 ;  /* 0x00000003ff0075a7 */ /* 0x000e640008001105 */
[----:B-1----:R-:W-:Y:S05]  /*2850*/  @!P0 BRA `(.L_x_45) ;  /* 0x0000004400fc8947 */ /* 0x002fea0003800000 */
.L_x_119:
[----:B------:R-:W-:-:S04]  /*2860*/  UIADD3 UR4, UPT, UPT, UR4, 0x1, URZ ;  /* 0x0000000104047890 */ /* 0x000fc8000fffe0ff */
[----:B------:R-:W-:-:S04]  /*2870*/  UISETP.NE.AND UP0, UPT, UR4, 0xd, UPT ;  /* 0x0000000d0400788c */ /* 0x000fc8000bf05270 */
[----:B------:R-:W-:Y:S02]  /*2880*/  USEL UR6, URZ, 0x1, UP0 ;  /* 0x00000001ff067887 */ /* 0x000fe40008000000 */
[----:B------:R-:W-:-:S04]  /*2890*/  USEL UR4, UR4, URZ, UP0 ;  /* 0x000000ff04047287 */ /* 0x000fc80008000000 */
[----:B------:R-:W-:Y:S01]  /*28a0*/  ULEA UR5, UR4, UR7, 0x3 ;  /* 0x0000000704057291 */ /* 0x000fe2000f8e18ff */
[----:B------:R-:W-:-:S04]  /*28b0*/  LOP3.LUT R2, R2, UR6, RZ, 0x3c, !PT ;  /* 0x0000000602027c12 */ /* 0x000fc8000f8e3cff */
[----:B-1----:R-:W-:-:S04]  /*28c0*/  SHF.L.U32 R3, R2, 0x1f, RZ ;  /* 0x0000001f02037819 */ /* 0x002fc800000006ff */
[----:B------:R-:W1:Y:S02]  /*28d0*/  SYNCS.PHASECHK.TRANS64.TRYWAIT P0, [UR5], R3 ;  /* 0x00000003ff0075a7 */ /* 0x000e640008001105 */
[----:B-1----:R-:W-:Y:S05]  /*28e0*/  @!P0 BRA `(.L_x_46) ;  /* 0x0000004400f08947 */ /* 0x002fea0003800000 */
.L_x_121:
        /* <DEDUP_REMOVED lines=9> */
.L_x_123:
        /* <DEDUP_REMOVED lines=9> */
.L_x_125:
        /* <DEDUP_REMOVED lines=9> */
.L_x_127:
        /* <DEDUP_REMOVED lines=9> */
.L_x_129:
        /* <DEDUP_REMOVED lines=9> */
.L_x_131:
        /* <DEDUP_REMOVED lines=9> */
.L_x_133:
        /* <DEDUP_REMOVED lines=9> */
.L_x_135:
        /* <DEDUP_REMOVED lines=9> */
.L_x_137:
        /* <DEDUP_REMOVED lines=9> */
.L_x_139:
[----:B------:R-:W-:-:S04]  /*2e00*/  UIADD3 UR4, UPT, UPT, UR4, 0x1, URZ ;  /* 0x0000000104047890 */ /* 0x000fc8000fffe0ff */
[----:B------:R-:W-:-:S04]  /*2e10*/  UISETP.NE.AND UP0, UPT, UR4, 0xd, UPT ;  /* 0x0000000d0400788c */ /* 0x000fc8000bf05270 */
[----:B------:R-:W-:Y:S02]  /*2e20*/  USEL UR5, URZ, 0x1, UP0 ;  /* 0x00000001ff057887 */ /* 0x000fe40008000000 */
[----:B------:R-:W-:-:S04]  /*2e30*/  USEL UR4, UR4, URZ, UP0 ;  /* 0x000000ff04047287 */ /* 0x000fc80008000000 */
[----:B------:R-:W-:Y:S01]  /*2e40*/  ULEA UR4, UR4, UR7, 0x3 ;  /* 0x0000000704047291 */ /* 0x000fe2000f8e18ff */
[----:B------:R-:W-:-:S04]  /*2e50*/  LOP3.LUT R2, R2, UR5, RZ, 0x3c, !PT ;  /* 0x0000000502027c12 */ /* 0x000fc8000f8e3cff */
[----:B------:R-:W-:Y:S01]  /*2e60*/  SHF.L.U32 R2, R2, 0x1f, RZ ;  /* 0x0000001f02027819 */ /* 0x000fe200000006ff */
[----:B-1----:R-:W-:-:S07]  /*2e70*/  IMAD.U32 R0, RZ, RZ, UR4 ;  /* 0x00000004ff007e24 */ /* 0x002fce000f8e00ff */
.L_x_56:
[----:B-1----:R1:W2:Y:S02]  /*2e80*/  SYNCS.PHASECHK.TRANS64.TRYWAIT P0, [R0+URZ], R2 ;  /* 0x00000002000075a7 */ /* 0x0022a400080011ff */
[----:B--2---:R-:W-:Y:S05]  /*2e90*/  @!P0 NANOSLEEP.SYNCS 0x989680 ;  /* 0x009896800000895d */ /* 0x004fea0003900000 */
[----:B------:R-:W2:Y:S02]  /*2ea0*/  @!P0 SYNCS.PHASECHK.TRANS64 P0, [R0+URZ], R2 ;  /* 0x00000002000085a7 */ /* 0x000ea400080010ff */
[----:B--2---:R-:W-:Y:S05]  /*2eb0*/  @P0 EXIT ;  /* 0x000000000000094d */ /* 0x004fea0003800000 */
[----:B------:R-:W-:Y:S05]  /*2ec0*/  BRA `(.L_x_56) ;  /* 0xfffffffc00ec7947 */ /* 0x000fea000383ffff */
.L_x_23:
[----:B------:R-:W-:-:S04]  /*2ed0*/  UISETP.NE.AND UP0, UPT, UR48, URZ, UPT ;  /* 0x000000ff3000728c */ /* 0x000fc8000bf05270 */
[----:B------:R-:W-:-:S09]  /*2ee0*/  UISETP.NE.OR UP0, UPT, UR18, 0x1, UP0 ;  /* 0x000000011200788c */ /* 0x000fd20008705670 */
[----:B------:R-:W-:Y:S05]  /*2ef0*/  BRA.U UP0, `(.L_x_57) ;  /* 0x0000000500487547 */ /* 0x000fea000b800000 */
[----:B------:R-:W-:Y:S01]  /*2f00*/  ISETP.GE.U32.AND P2, PT, R0, 0x2, PT ;  /* 0x000000020000780c */ /* 0x000fe20003f46070 */
[----:B------:R-:W-:Y:S01]  /*2f10*/  IMAD.MOV.U32 R12, RZ, RZ, 0x1 ;  /* 0x00000001ff0c7424 */ /* 0x000fe200078e00ff */
[----:B------:R-:W-:Y:S02]  /*2f20*/  CS2R R10, SRZ ;  /* 0x00000000000a7805 */ /* 0x000fe4000001ff00 */
[----:B------:R-:W-:Y:S01]  /*2f30*/  CS2R R8, SRZ ;  /* 0x0000000000087805 */ /* 0x000fe2000001ff00 */
[----:B------:R-:W-:Y:S01]  /*2f40*/  UMOV UR6, 0x400 ;  /* 0x0000040000067882 */ /* 0x000fe20000000000 */
[----:B------:R-:W-:Y:S01]  /*2f50*/  UMOV UR5, URZ ;  /* 0x000000ff00057c82 */ /* 0x000fe20008000000 */
[----:B------:R-:W-:-:S12]  /*2f60*/  ULEA UR6, UR48, UR6, 0x18 ;  /* 0x0000000630067291 */ /* 0x000fd8000f8ec0ff */
.L_x_61:
[----:B------:R-:W-:Y:S02]  /*2f70*/  LEA R2, R8, UR6, 0x3 ;  /* 0x0000000608027c11 */ /* 0x000fe4000f8e18ff */
[----:B------:R-:W-:-:S03]  /*2f80*/  SHF.L.U32 R4, R9, 0x1f, RZ ;  /* 0x0000001f09047819 */ /* 0x000fc600000006ff */
[----:B------:R-:W-:Y:S01]  /*2f90*/  VIADD R5, R2, 0x160 ;  /* 0x0000016002057836 */ /* 0x000fe20000000000 */
[----:B------:R-:W2:Y:S02]  /*2fa0*/  SYNCS.PHASECHK.TRANS64.TRYWAIT P0, [R2+URZ+0x150], R4 ;  /* 0x00015004020075a7 */ /* 0x000ea400080011ff */
[----:B--2---:R-:W-:Y:S05]  /*2fb0*/  @!P0 BRA `(.L_x_58) ;  /* 0x00000044002c8947 */ /* 0x004fea0003800000 */
.L_x_140:
[----:B------:R-:W-:Y:S01]  /*2fc0*/  ULEA UR4, UR5, UR6, 0x3 ;  /* 0x0000000605047291 */ /* 0x000fe2000f8e18ff */
[----:B--2---:R-:W-:Y:S01]  /*2fd0*/  PRMT R2, RZ, 0x654, R5 ;  /* 0x00000654ff027816 */ /* 0x004fe20000000005 */
[----:B------:R-:W-:Y:S01]  /*2fe0*/  @!P2 IMAD.MOV.U32 R4, RZ, RZ, 0x10 ;  /* 0x00000010ff04a424 */ /* 0x000fe200078e00ff */
[----:B------:R-:W-:Y:S01]  /*2ff0*/  SHF.L.U32 R5, R12, 0x1f, RZ ;  /* 0x0000001f0c057819 */ /* 0x000fe200000006ff */
[----:B------:R-:W-:Y:S01]  /*3000*/  UIADD3 UR7, UPT, UPT, UR4, 0xf0, URZ ;  /* 0x000000f004077890 */ /* 0x000fe2000fffe0ff */
[----:B------:R2:W-:Y:S05]  /*3010*/  SYNCS.ARRIVE.TRANS64.RED.A1T0 RZ, [R2+URZ], RZ ;  /* 0x000000ff02ff79a7 */ /* 0x0005ea00081004ff */
[----:B------:R-:W-:Y:S01]  /*3020*/  IMAD.U32 R6, RZ, RZ, UR7 ;  /* 0x00000007ff067e24 */ /* 0x000fe2000f8e00ff */
[----:B------:R-:W3:Y:S04]  /*3030*/  SYNCS.PHASECHK.TRANS64.TRYWAIT P0, [UR4+0x100], R5 ;  /* 0x00010005ff0075a7 */ /* 0x000ee80008001104 */
[----:B------:R-:W-:Y:S01]  /*3040*/  PRMT R6, R0, 0x654, R6 ;  /* 0x0000065400067816 */ /* 0x000fe20000000006 */
[----:B--23--:R-:W-:Y:S06]  /*3050*/  @!P0 BRA `(.L_x_59) ;  /* 0x0000004400188947 */ /* 0x00cfec0003800000 */
.L_x_142:
[----:B------:R-:W-:Y:S01]  /*3060*/  ULEA UR8, UR5, UR6, 0x4 ;  /* 0x0000000605087291 */ /* 0x000fe2000f8e20ff */
[----:B------:R-:W-:Y:S01]  /*3070*/  SEL R3, R6, R3, !P2 ;  /* 0x0000000306037207 */ /* 0x000fe20005000000 */
[----:B------:R-:W-:Y:S01]  /*3080*/  UIADD3 UR9, UPT, UPT, UR4, 0xf0, URZ ;  /* 0x000000f004097890 */ /* 0x000fe2000fffe0ff */
[----:B--2---:R-:W-:Y:S01]  /*3090*/  LEA R2, R11, UR6, 0x3 ;  /* 0x000000060b027c11 */ /* 0x004fe2000f8e18ff */
[----:B------:R-:W-:Y:S01]  /*30a0*/  UIADD3 UR8, UPT, UPT, UR8, 0x180, URZ ;  /* 0x0000018008087890 */ /* 0x000fe2000fffe0ff */
[----:B------:R2:W-:Y:S01]  /*30b0*/  @!P2 SYNCS.ARRIVE.TRANS64.RED RZ, [R3+URZ], R4 ;  /* 0x0000000403ffa9a7 */ /* 0x0005e200080004ff */
[----:B------:R-:W-:Y:S01]  /*30c0*/  UIADD3 UR4, UPT, UPT, UR5, 0x1, URZ ;  /* 0x0000000105047890 */ /* 0x000fe2000fffe0ff */
[----:B------:R-:W-:-:S03]  /*30d0*/  VIADD R8, R8, 0x1 ;  /* 0x0000000108087836 */ /* 0x000fc60000000000 */
[----:B------:R-:W-:Y:S02]  /*30e0*/  UISETP.NE.AND UP0, UPT, UR4, 0x2, UPT ;  /* 0x000000020400788c */ /* 0x000fe4000bf05270 */
[----:B------:R-:W-:Y:S01]  /*30f0*/  ISETP.NE.AND P0, PT, R8, 0x2, PT ;  /* 0x000000020800780c */ /* 0x000fe20003f05270 */
[----:B------:R-:W-:Y:S06]  /*3100*/  UGETNEXTWORKID.BROADCAST [UR8], [UR9] ;  /* 0x00000000080073ca */ /* 0x000fec0008000100 */
[----:B------:R-:W-:Y:S02]  /*3110*/  USEL UR7, URZ, 0x1, UP0 ;  /* 0x00000001ff077887 */ /* 0x000fe40008000000 */
[----:B------:R-:W-:-:S04]  /*3120*/  USEL UR5, UR4, URZ, UP0 ;  /* 0x000000ff04057287 */ /* 0x000fc80008000000 */
[----:B------:R-:W-:Y:S02]  /*3130*/  LOP3.LUT R12, R12, UR7, RZ, 0x3c, !PT ;  /* 0x000000070c0c7c12 */ /* 0x000fe4000f8e3cff */
[----:B--2---:R-:W-:-:S04]  /*3140*/  SHF.L.U32 R4, R10, 0x1f, RZ ;  /* 0x0000001f0a047819 */ /* 0x004fc800000006ff */
[----:B------:R-:W2:Y:S02]  /*3150*/  SYNCS.PHASECHK.TRANS64.TRYWAIT P1, [R2+URZ+0xf0], R4 ;  /* 0x0000f004020075a7 */ /* 0x000ea400080211ff */
[----:B--2---:R-:W-:Y:S05]  /*3160*/  @!P1 BRA `(.L_x_60) ;  /* 0x0000004000ec9947 */ /* 0x004fea0003800000 */
.L_x_143:
[C---:B--2---:R-:W-:Y:S01]  /*3170*/  LEA R4, R11.reuse, UR6, 0x4 ;  /* 0x000000060b047c11 */ /* 0x044fe2000f8e20ff */
[----:B------:R-:W-:Y:S01]  /*3180*/  VIADD R2, R2, 0x100 ;  /* 0x0000010002027836 */ /* 0x000fe20000000000 */
[----:B------:R-:W-:Y:S01]  /*3190*/  SEL R8, R8, RZ, P0 ;  /* 0x000000ff08087207 */ /* 0x000fe20000000000 */
[----:B------:R-:W-:-:S03]  /*31a0*/  VIADD R11, R11, 0x1 ;  /* 0x000000010b0b7836 */ /* 0x000fc60000000000 */
[----:B------:R-:W2:Y:S01]  /*31b0*/  LDS.128 R4, [R4+0x180] ;  /* 0x0001800004047984 */ /* 0x000ea20000000c00 */
[----:B------:R-:W-:Y:S02]  /*31c0*/  PRMT R2, RZ, 0x654, R2 ;  /* 0x00000654ff027816 */ /* 0x000fe40000000002 */
[C---:B------:R-:W-:Y:S01]  /*31d0*/  ISETP.NE.AND P1, PT, R11.reuse, 0x2, PT ;  /* 0x000000020b00780c */ /* 0x040fe20003f25270 */
[----:B------:R-:W-:Y:S01]  /*31e0*/  @!PT LDS RZ, [RZ] ;  /* 0x00000000fffff984 */ /* 0x000fe20000000800 */
[----:B------:R-:W-:Y:S01]  /*31f0*/  @!PT LDS RZ, [RZ] ;  /* 0x00000000fffff984 */ /* 0x000fe20000000800 */
[----:B------:R-:W-:Y:S01]  /*3200*/  @!PT LDS RZ, [RZ] ;  /* 0x00000000fffff984 */ /* 0x000fe20000000800 */
[----:B------:R-:W-:Y:S01]  /*3210*/  @!PT LDS RZ, [RZ] ;  /* 0x00000000fffff984 */ /* 0x000fe20000000800 */
[----:B------:R3:W-:Y:S06]  /*3220*/  MEMBAR.ALL.CTA ;  /* 0x0000000000007992 */ /* 0x0007ec0000008000 */
[----:B---3--:R-:W3:Y:S01]  /*3230*/  FENCE.VIEW.ASYNC.S ;  /* 0x00000000000073c6 */ /* 0x008ee20000000000 */
[----:B------:R-:W-:Y:S01]  /*3240*/  SEL R11, R11, RZ, P1 ;  /* 0x000000ff0b0b7207 */ /* 0x000fe20000800000 */
[----:B---3--:R3:W-:Y:S01]  /*3250*/  SYNCS.ARRIVE.TRANS64.RED.A1T0 RZ, [R2+URZ], RZ ;  /* 0x000000ff02ff79a7 */ /* 0x0087e200081004ff */
[----:B--2---:R-:W-:-:S02]  /*3260*/  LOP3.LUT P3, RZ, R6, 0x1, RZ, 0xc0, !PT ;  /* 0x0000000106ff7812 */ /* 0x004fc4000786c0ff */
[----:B------:R-:W-:-:S04]  /*3270*/  SEL R4, RZ, 0x1, P1 ;  /* 0x00000001ff047807 */ /* 0x000fc80000800000 */
[----:B------:R-:W-:Y:S02]  /*3280*/  LOP3.LUT R10, R10, R4, RZ, 0x3c, !PT ;  /* 0x000000040a0a7212 */ /* 0x000fe400078e3cff */
[----:B---3--:R-:W-:-:S04]  /*3290*/  SEL R2, RZ, 0x1, P0 ;  /* 0x00000001ff027807 */ /* 0x008fc80000000000 */
[----:B------:R-:W-:Y:S01]  /*32a0*/  LOP3.LUT R9, R9, R2, RZ, 0x3c, !PT ;  /* 0x0000000209097212 */ /* 0x000fe200078e3cff */
[----:B------:R-:W-:Y:S06]  /*32b0*/  @P3 BRA `(.L_x_61) ;  /* 0xfffffffc002c3947 */ /* 0x000fec000383ffff */
[----:B------:R-:W-:Y:S01]  /*32c0*/  ULEA UR4, UR5, UR6, 0x3 ;  /* 0x0000000605047291 */ /* 0x000fe2000f8e18ff */
[----:B------:R-:W-:-:S08]  /*32d0*/  SHF.L.U32 R2, R12, 0x1f, RZ ;  /* 0x0000001f0c027819 */ /* 0x000fd000000006ff */
[----:B------:R-:W2:Y:S02]  /*32e0*/  SYNCS.PHASECHK.TRANS64 P0, [UR4+0x100], R2 ;  /* 0x00010002ff0075a7 */ /* 0x000ea40008001004 */
[----:B--2---:R-:W-:Y:S05]  /*32f0*/  @P0 BRA `(.L_x_62) ;  /* 0x0000000000080947 */ /* 0x004fea0003800000 */
[----:B------:R-:W2:Y:S02]  /*3300*/  SYNCS.PHASECHK.TRANS64.TRYWAIT P0, [UR4+0x100], R2 ;  /* 0x00010002ff0075a7 */ /* 0x000ea40008001104 */
[----:B--2---:R-:W-:Y:S05]  /*3310*/  @!P0 BRA `(.L_x_63) ;  /* 0x0000004000948947 */ /* 0x004fea0003800000 */
.L_x_62:
[----:B------:R-:W-:-:S04]  /*3320*/  UIADD3 UR7, UPT, UPT, UR5, 0x1, URZ ;  /* 0x0000000105077890 */ /* 0x000fc8000fffe0ff */
[----:B------:R-:W-:-:S04]  /*3330*/  UISETP.NE.AND UP0, UPT, UR7, 0x2, UPT ;  /* 0x000000020700788c */ /* 0x000fc8000bf05270 */
[----:B------:R-:W-:Y:S02]  /*3340*/  USEL UR8, URZ, 0x1, UP0 ;  /* 0x00000001ff087887 */ /* 0x000fe40008000000 */
[----:B------:R-:W-:-:S04]  /*3350*/  USEL UR7, UR7, URZ, UP0 ;  /* 0x000000ff07077287 */ /* 0x000fc80008000000 */
[----:B------:R-:W-:Y:S01]  /*3360*/  ULEA UR7, UR7, UR6, 0x3 ;  /* 0x0000000607077291 */ /* 0x000fe2000f8e18ff */
[----:B--2---:R-:W-:-:S04]  /*3370*/  LOP3.LUT R2, R12, UR8, RZ, 0x3c, !PT ;  /* 0x000000080c027c12 */ /* 0x004fc8000f8e3cff */
[----:B------:R-:W-:-:S04]  /*3380*/  SHF.L.U32 R0, R2, 0x1f, RZ ;  /* 0x0000001f02007819 */ /* 0x000fc800000006ff */
[----:B------:R-:W2:Y:S02]  /*3390*/  SYNCS.PHASECHK.TRANS64 P0, [UR7+0x100], R0 ;  /* 0x00010000ff0075a7 */ /* 0x000ea40008001007 */
[----:B-12---:R-:W-:Y:S05]  /*33a0*/  @P0 EXIT ;  /* 0x000000000000094d */ /* 0x006fea0003800000 */
[----:B------:R-:W-:Y:S02]  /*33b0*/  SHF.L.U32 R2, R2, 0x1f, RZ ;  /* 0x0000001f02027819 */ /* 0x000fe400000006ff */
[----:B------:R-:W-:-:S07]  /*33c0*/  MOV R0, UR7 ;  /* 0x0000000700007c02 */ /* 0x000fce0008000f00 */
.L_x_64:
[----:B-1----:R1:W2:Y:S02]  /*33d0*/  SYNCS.PHASECHK.TRANS64.TRYWAIT P0, [R0+URZ+0x100], R2 ;  /* 0x00010002000075a7 */ /* 0x0022a400080011ff */
[----:B--2---:R-:W-:Y:S05]  /*33e0*/  @!P0 NANOSLEEP.SYNCS 0x989680 ;  /* 0x009896800000895d */ /* 0x004fea0003900000 */
[----:B------:R-:W2:Y:S02]  /*33f0*/  @!P0 SYNCS.PHASECHK.TRANS64 P0, [R0+URZ+0x100], R2 ;  /* 0x00010002000085a7 */ /* 0x000ea400080010ff */
[----:B--2---:R-:W-:Y:S05]  /*3400*/  @P0 EXIT ;  /* 0x000000000000094d */ /* 0x004fea0003800000 */
[----:B------:R-:W-:Y:S05]  /*3410*/  BRA `(.L_x_64) ;  /* 0xfffffffc00ec7947 */ /* 0x000fea000383ffff */
.L_x_57:
[----:B------:R-:W-:Y:S05]  /*3420*/  BRA.U UP5, `(.L_x_65) ;  /* 0x0000000d05d47547 */ /* 0x000fea000b800000 */
[----:B------:R-:W-:Y:S01]  /*3430*/  UMOV UR4, 0x40 ;  /* 0x0000004000047882 */ /* 0x000fe20000000000 */
[----:B------:R-:W-:Y:S01]  /*3440*/  NOP ;  /* 0x0000000000007918 */ /* 0x000fe20000000000 */
[----:B------:R-:W-:Y:S01]  /*3450*/  ULEA UR5, UR48, UR4, 0x18 ;  /* 0x0000000430057291 */ /* 0x000fe2000f8ec0ff */
[----:B------:R-:W-:Y:S02]  /*3460*/  UMOV UR6, 0x400 ;  /* 0x0000040000067882 */ /* 0x000fe40000000000 */
[----:B------:R-:W-:-:S06]  /*3470*/  ULEA UR6, UR48, UR6, 0x18 ;  /* 0x0000000630067291 */ /* 0x000fcc000f8ec0ff */
[----:B------:R-:W2:Y:S02]  /*3480*/  LDS.U8 R0, [UR5+0x1c] ;  /* 0x00001c05ff007984 */ /* 0x000ea40008000000 */
[----:B--2---:R-:W-:-:S13]  /*3490*/  ISETP.NE.AND P0, PT, R0, RZ, PT ;  /* 0x000000ff0000720c */ /* 0x004fda0003f05270 */
[----:B------:R-:W-:Y:S05]  /*34a0*/  @P0 BRA `(.L_x_66) ;  /* 0x0000000000580947 */ /* 0x000fea0003800000 */
[----:B------:R-:W-:-:S13]  /*34b0*/  ELECT P0, URZ, PT ;  /* 0x0000000000ff782f */ /* 0x000fda0003800000 */
[----:B------:R-:W-:Y:S05]  /*34c0*/  @!P0 BRA `(.L_x_67) ;  /* 0x0000000000608947 */ /* 0x000fea0003800000 */
[----:B------:R-:W-:Y:S01]  /*34d0*/  UMOV UR4, 0x10 ;  /* 0x0000001000047882 */ /* 0x000fe20000000000 */
[----:B------:R-:W-:Y:S01]  /*34e0*/  HFMA2 R0, -RZ, RZ, 0, 5.9604644775390625e-08 ;  /* 0x00000001ff007431 */ /* 0x000fe200000001ff */
[----:B------:R-:W-:-:S03]  /*34f0*/  MOV R3, 0xffff ;  /* 0x0000ffff00037802 */ /* 0x000fc60000000f00 */
[----:B------:R-:W-:Y:S04]  /*3500*/  DEPBAR.LE SB2, 0x36 ;  /* 0x0000ad800000791a */ /* 0x000fe80000000000 */
[----:B------:R-:W2:Y:S02]  /*3510*/  UTCATOMSWS.FIND_AND_SET.ALIGN UP0, UR4, UR4 ;  /* 0x00000004000475e3 */ /* 0x000ea40008000800 */
[----:B--2---:R-:W-:Y:S01]  /*3520*/  MOV R4, UR4 ;  /* 0x0000000400047c02 */ /* 0x004fe20008000f00 */
[----:B------:R-:W-:Y:S06]  /*3530*/  BRA.U UP0, `(.L_x_68) ;  /* 0x0000000100187547 */ /* 0x000fec000b800000 */
.L_x_69:
[----:B------:R-:W-:Y:S05]  /*3540*/  NANOSLEEP 0x64 ;  /* 0x000000640000795d */ /* 0x000fea0003800000 */
[----:B------:R-:W-:-:S05]  /*3550*/  UMOV UR4, 0x10 ;  /* 0x0000001000047882 */ /* 0x000fca0000000000 */
[----:B------:R-:W-:Y:S04]  /*3560*/  DEPBAR.LE SB2, 0x36 ;  /* 0x0000ad800000791a */ /* 0x000fe80000000000 */
[----:B------:R-:W2:Y:S02]  /*3570*/  UTCATOMSWS.FIND_AND_SET.ALIGN UP0, UR4, UR4 ;  /* 0x00000004000475e3 */ /* 0x000ea40008000800 */
[----:B--2---:R-:W-:Y:S01]  /*3580*/  MOV R4, UR4 ;  /* 0x0000000400047c02 */ /* 0x004fe20008000f00 */
[----:B------:R-:W-:Y:S05]  /*3590*/  BRA.U !UP0, `(.L_x_69) ;  /* 0xfffffffd08e87547 */ /* 0x000fea000b83ffff */
.L_x_68:
[-C--:B------:R-:W-:Y:S02]  /*35a0*/  SHF.L.U32 R3, R3, R4.reuse, RZ ;  /* 0x0000000403037219 */ /* 0x080fe400000006ff */
[----:B------:R-:W-:Y:S01]  /*35b0*/  SHF.L.U32 R0, R0, R4, RZ ;  /* 0x0000000400007219 */ /* 0x000fe200000006ff */
[----:B------:R-:W-:Y:S02]  /*35c0*/  IMAD.SHL.U32 R4, R4, 0x20, RZ ;  /* 0x0000002004047824 */ /* 0x000fe400078e00ff */
[----:B------:R2:W-:Y:S04]  /*35d0*/  ATOMS.OR RZ, [UR5+0x14], R3 ;  /* 0x00001403ffff798c */ /* 0x0005e8000b000005 */
[----:B------:R2:W-:Y:S04]  /*35e0*/  ATOMS.OR RZ, [UR5+0x18], R0 ;  /* 0x00001800ffff798c */ /* 0x0005e8000b000005 */
[----:B------:R2:W-:Y:S01]  /*35f0*/  STS [UR6+0x1a0], R4 ;  /* 0x0001a004ff007988 */ /* 0x0005e20008000806 */
[----:B------:R-:W-:Y:S05]  /*3600*/  BRA `(.L_x_67) ;  /* 0x0000000000107947 */ /* 0x000fea0003800000 */
.L_x_66:
[----:B------:R-:W-:Y:S02]  /*3610*/  MOV R0, 0xffffffff ;  /* 0xffffffff00007802 */ /* 0x000fe40000000f00 */
[----:B------:R-:W-:-:S03]  /*3620*/  MOV R4, 0x3650 ;  /* 0x0000365000047802 */ /* 0x000fc60000000f00 */
[----:B------:R2:W-:Y:S04]  /*3630*/  STS [UR6+0x1a0], R0 ;  /* 0x0001a000ff007988 */ /* 0x0005e80008000806 */
[----:B-12--5:R-:W-:Y:S05]  /*3640*/  CALL.REL.NOINC `($__internal_1_$__cuda_sm10x_tcgen05_guardrail_trap_phase_invalid_during_alloc) ;  /* 0x0000004400147944 */ /* 0x026fea0003c00000 */
.L_x_67:
[----:B------:R-:W-:Y:S05]  /*3650*/  WARPSYNC.ALL ;  /* 0x0000000000007948 */ /* 0x000fea0003800000 */
[----:B------:R-:W3:Y:S01]  /*3660*/  S2UR UR4, SR_CgaCtaId ;  /* 0x00000000000479c3 */ /* 0x000ee20000008800 */
[----:B------:R-:W-:Y:S01]  /*3670*/  UMOV UR26, 0x400 ;  /* 0x00000400001a7882 */ /* 0x000fe20000000000 */
[----:B------:R-:W-:-:S06]  /*3680*/  NOP ;  /* 0x0000000000007918 */ /* 0x000fcc0000000000 */
[----:B------:R-:W-:Y:S06]  /*3690*/  BAR.ARV 0x6, 0xa0 ;  /* 0x0182800000007b1d */ /* 0x000fec0000002000 */
[----:B------:R-:W4:Y:S01]  /*36a0*/  LDCU UR5, c[0x0][0x38c] ;  /* 0x00007180ff0577ac */ /* 0x000f220008000800 */
[----:B------:R-:W-:Y:S01]  /*36b0*/  LOP3.LUT R2, R2, 0xffff, RZ, 0xc0, !PT ;  /* 0x0000ffff02027812 */ /* 0x000fe200078ec0ff */
[----:B------:R-:W-:Y:S01]  /*36c0*/  IMAD.MOV.U32 R11, RZ, RZ, 0x1 ;  /* 0x00000001ff0b7424 */ /* 0x000fe200078e00ff */
[----:B------:R-:W-:Y:S01]  /*36d0*/  CS2R R8, SRZ ;  /* 0x0000000000087805 */ /* 0x000fe2000001ff00 */
[----:B------:R-:W1:Y:S01]  /*36e0*/  LDCU UR7, c[0x0][0x38c] ;  /* 0x00007180ff0777ac */ /* 0x000e620008000800 */
[----:B------:R-:W-:Y:S01]  /*36f0*/  R2UR UR27, R2 ;  /* 0x00000000021b72ca */ /* 0x000fe200000e0000 */
[----:B------:R-:W-:Y:S01]  /*3700*/  IMAD.MOV.U32 R10, RZ, RZ, RZ ;  /* 0x000000ffff0a7224 */ /* 0x000fe200078e00ff */
[----:B------:R-:W-:Y:S01]  /*3710*/  UMOV UR30, URZ ;  /* 0x000000ff001e7c82 */ /* 0x000fe20008000000 */
[----:B------:R-:W-:Y:S01]  /*3720*/  UMOV UR24, URZ ;  /* 0x000000ff00187c82 */ /* 0x000fe20008000000 */
[----:B---3--:R-:W-:Y:S01]  /*3730*/  ULEA UR26, UR4, UR26, 0x18 ;  /* 0x0000001a041a7291 */ /* 0x008fe2000f8ec0ff */
[----:B------:R-:W-:Y:S01]  /*3740*/  UMOV UR38, 0x0 ;  /* 0x0000000000267882 */ /* 0x000fe20000000000 */
[----:B------:R-:W-:-:S02]  /*3750*/  UMOV UR39, 0x4100490 ;  /* 0x0410049000277882 */ /* 0x000fc40000000000 */
[----:B------:R-:W-:Y:S02]  /*3760*/  UIADD3 UR4, UPT, UPT, UR26, 0x2400, URZ ;  /* 0x000024001a047890 */ /* 0x000fe4000fffe0ff */
[----:B------:R-:W-:Y:S02]  /*3770*/  UIADD3 UR6, UPT, UPT, UR26, 0x1c400, URZ ;  /* 0x0001c4001a067890 */ /* 0x000fe4000fffe0ff */
[----:B----4-:R-:W-:Y:S01]  /*3780*/  UIADD3 UR5, UPT, UPT, UR5, 0x7f, URZ ;  /* 0x0000007f05057890 */ /* 0x010fe2000fffe0ff */
[----:B--2---:R-:W2:Y:S01]  /*3790*/  LDS R0, [UR26+0x1a0] ;  /* 0x0001a01aff007984 */ /* 0x004ea20008000800 */
[----:B-1----:R-:W-:Y:S01]  /*37a0*/  UMOV UR36, 0x0 ;  /* 0x0000000000247882 */ /* 0x002fe20000000000 */
[----:B------:R-:W-:Y:S01]  /*37b0*/  UMOV UR37, 0x4100490 ;  /* 0x0410049000257882 */ /* 0x000fe20000000000 */
[----:B------:R-:W-:Y:S02]  /*37c0*/  USHF.R.S32.HI UR40, URZ, 0x1f, UR5 ;  /* 0x0000001fff287899 */ /* 0x000fe40008011405 */
[----:B------:R-:W-:-:S02]  /*37d0*/  UISETP.GE.AND UP4, UPT, UR7, 0x1, UPT ;  /* 0x000000010700788c */ /* 0x000fc4000bf86270 */
[----:B------:R-:W-:Y:S02]  /*37e0*/  ULEA.HI UR40, UR40, UR5, URZ, 0x7 ;  /* 0x0000000528287291 */ /* 0x000fe4000f8f38ff */
[----:B------:R-:W-:Y:S02]  /*37f0*/  USHF.R.U32.HI UR5, URZ, 0x4, UR4 ;  /* 0x00000004ff057899 */ /* 0x000fe40008011604 */
[----:B------:R-:W-:Y:S02]  /*3800*/  USHF.R.S32.HI UR40, URZ, 0x7, UR40 ;  /* 0x00000007ff287899 */ /* 0x000fe40008011428 */
[----:B------:R-:W-:Y:S02]  /*3810*/  USHF.R.U32.HI UR4, URZ, 0x4, UR6 ;  /* 0x00000004ff047899 */ /* 0x000fe40008011606 */
[----:B------:R-:W-:Y:S02]  /*3820*/  UISETP.LT.AND UP0, UPT, UR40, 0x1, UPT ;  /* 0x000000012800788c */ /* 0x000fe4000bf01270 */
[----:B------:R-:W-:-:S02]  /*3830*/  ULOP3.LUT UR5, UR5, 0x3fff, URZ, 0xc0, !UPT ;  /* 0x00003fff05057892 */ /* 0x000fc4000f8ec0ff */
[----:B------:R-:W-:Y:S02]  /*3840*/  ULOP3.LUT UR4, UR4, 0x3fff, URZ, 0xc0, !UPT ;  /* 0x00003fff04047892 */ /* 0x000fe4000f8ec0ff */
[----:B------:R-:W-:Y:S02]  /*3850*/  USEL UR41, UR40, 0x1, !UP0 ;  /* 0x0000000128297887 */ /* 0x000fe4000c000000 */
[----:B------:R-:W-:Y:S02]  /*3860*/  ULOP3.LUT UR28, UR5, 0x10000, URZ, 0xfc, !UPT ;  /* 0x00010000051c7892 */ /* 0x000fe4000f8efcff */
[----:B------:R-:W-:Y:S02]  /*3870*/  ULOP3.LUT UR29, UR4, 0x10000, URZ, 0xfc, !UPT ;  /* 0x00010000041d7892 */ /* 0x000fe4000f8efcff */
[----:B------:R-:W-:Y:S01]  /*3880*/  UIADD3 UR41, UPT, UPT, -UR41, URZ, URZ ;  /* 0x000000ff29297290 */ /* 0x000fe2000fffe1ff */
[----:B------:R-:W-:Y:S01]  /*3890*/  UMOV UR34, 0x0 ;  /* 0x0000000000227882 */ /* 0x000fe20000000000 */
[----:B------:R-:W-:Y:S01]  /*38a0*/  UMOV UR35, 0x4100490 ;  /* 0x0410049000237882 */ /* 0x000fe20000000000 */
[----:B------:R-:W-:Y:S01]  /*38b0*/  UMOV UR32, 0x0 ;  /* 0x0000000000207882 */ /* 0x000fe20000000000 */
[----:B------:R-:W-:Y:S01]  /*38c0*/  UMOV UR33, 0x4100490 ;  /* 0x0410049000217882 */ /* 0x000fe20000000000 */
[----:B--2---:R-:W-:-:S15]  /*38d0*/  R2UR UR42, R0 ;  /* 0x00000000002a72ca */ /* 0x004fde00000e0000 */
.L_x_76:
[----:B------:R-:W-:Y:S02]  /*38e0*/  LEA R0, R10, UR26, 0x3 ;  /* 0x0000001a0a007c11 */ /* 0x000fe4000f8e18ff */
[----:B------:R-:W-:Y:S02]  /*38f0*/  SHF.L.U32 R2, R9, 0x1f, RZ ;  /* 0x0000001f09027819 */ /* 0x000fe400000006ff */
[----:B------:R-:W-:Y:S01]  /*3900*/  PLOP3.LUT P0, PT, PT, PT, UP4, 0x80, 0x8 ;  /* 0x000000000008781c */ /* 0x000fe20003f0f048 */
[----:B------:R-:W-:Y:S01]  /*3910*/  VIADD R3, R0, 0x100 ;  /* 0x0000010000037836 */ /* 0x000fe20000000000 */
[----:B-1----:R-:W1:Y:S02]  /*3920*/  SYNCS.PHASECHK.TRANS64.TRYWAIT P1, [R0+URZ+0xf0], R2 ;  /* 0x0000f002000075a7 */ /* 0x002e6400080211ff */
[----:B-1-3--:R-:W-:Y:S09]  /*3930*/  @!P1 BRA `(.L_x_70) ;  /* 0x0000003c00249947 */ /* 0x00aff20003800000 */
.L_x_145:
[----:B------:R-:W-:Y:S01]  /*3940*/  LEA R4, R10, UR26, 0x4 ;  /* 0x0000001a0a047c11 */ /* 0x000fe2000f8e20ff */
[----:B------:R-:W-:Y:S01]  /*3950*/  @UP4 ULEA UR4, UR24, UR26, 0x3 ;  /* 0x0000001a18044291 */ /* 0x000fe2000f8e18ff */
[----:B------:R-:W-:Y:S01]  /*3960*/  PLOP3.LUT P2, PT, PT, PT, PT, 0x80, 0x8 ;  /* 0x000000000008781c */ /* 0x000fe20003f4f070 */
[----:B------:R-:W-:Y:S01]  /*3970*/  ULEA UR31, UR30, UR26, 0x3 ;  /* 0x0000001a1e1f7291 */ /* 0x000fe2000f8e18ff */
[----:B------:R-:W-:Y:S02]  /*3980*/  PRMT R3, RZ, 0x654, R3 ;  /* 0x00000654ff037816 */ /* 0x000fe40000000003 */
[----:B------:R-:W2:Y:S01]  /*3990*/  LDS.128 R4, [R4+0x180] ;  /* 0x0001800004047984 */ /* 0x000ea20000000c00 */
[----:B-1----:R-:W-:Y:S02]  /*39a0*/  @P0 SHF.L.U32 R2, R8, 0x1f, RZ ;  /* 0x0000001f08020819 */ /* 0x002fe400000006ff */
[----:B------:R-:W-:Y:S01]  /*39b0*/  SHF.L.U32 R0, R11, 0x1f, RZ ;  /* 0x0000001f0b007819 */ /* 0x000fe200000006ff */
[----:B------:R-:W-:Y:S01]  /*39c0*/  @!PT LDS RZ, [RZ] ;  /* 0x00000000fffff984 */ /* 0x000fe20000000800 */
[----:B------:R-:W-:Y:S01]  /*39d0*/  @!PT LDS RZ, [RZ] ;  /* 0x00000000fffff984 */ /* 0x000fe20000000800 */
[----:B------:R-:W-:Y:S01]  /*39e0*/  @!PT LDS RZ, [RZ] ;  /* 0x00000000fffff984 */ /* 0x000fe20000000800 */
[----:B------:R-:W-:Y:S01]  /*39f0*/  @!PT LDS RZ, [RZ] ;  /* 0x00000000fffff984 */ /* 0x000fe20000000800 */
[----:B------:R1:W-:Y:S06]  /*3a00*/  MEMBAR.ALL.CTA ;  /* 0x0000000000007992 */ /* 0x0003ec0000008000 */
[----:B-1----:R-:W1:Y:S02]  /*3a10*/  FENCE.VIEW.ASYNC.S ;  /* 0x00000000000073c6 */ /* 0x002e640000000000 */
[----:B-1----:R1:W-:Y:S01]  /*3a20*/  SYNCS.ARRIVE.TRANS64.RED.A1T0 RZ, [R3+URZ], RZ ;  /* 0x000000ff03ff79a7 */ /* 0x0023e200081004ff */
[----:B------:R1:W3:Y:S01]  /*3a30*/  @P0 SYNCS.PHASECHK.TRANS64.TRYWAIT P2, [UR4], R2 ;  /* 0x00000002ff0005a7 */ /* 0x0002e20008041104 */
[----:B------:R-:W-:Y:S01]  /*3a40*/  ULEA.HI UR4, UR30, UR30, URZ, 0x1 ;  /* 0x0000001e1e047291 */ /* 0x000fe2000f8f08ff */
[----:B--2---:R-:W-:-:S03]  /*3a50*/  LOP3.LUT P1, RZ, R6, 0x1, RZ, 0xc0, !PT ;  /* 0x0000000106ff7812 */ /* 0x004fc6000782c0ff */
[----:B------:R-:W-:Y:S02]  /*3a60*/  USHF.L.U32 UR11, UR4, 0x5, URZ ;  /* 0x00000005040b7899 */ /* 0x000fe400080006ff */
[----:B------:R-:W-:Y:S02]  /*3a70*/  ULOP3.LUT UR4, UR4, 0xffe, URZ, 0xc0, !UPT ;  /* 0x00000ffe04047892 */ /* 0x000fe4000f8ec0ff */
[----:B------:R-:W-:Y:S02]  /*3a80*/  ULOP3.LUT UR11, UR11, 0xffffffc0, URZ, 0xc0, !UPT ;  /* 0xffffffc00b0b7892 */ /* 0x000fe4000f8ec0ff */
[----:B------:R-:W-:Y:S02]  /*3a90*/  UIADD3 UR4, UPT, UPT, -UR4, UR30, URZ ;  /* 0x0000001e04047290 */ /* 0x000fe4000fffe1ff */
[----:B------:R-:W-:Y:S01]  /*3aa0*/  UIADD3 UR11, UPT, UPT, UR42, UR11, URZ ;  /* 0x0000000b2a0b7290 */ /* 0x000fe2000fffe0ff */
[----:B------:R-:W2:Y:S03]  /*3ab0*/  SYNCS.PHASECHK.TRANS64.TRYWAIT P0, [UR31+0x130], R0 ;  /* 0x00013000ff0075a7 */ /* 0x000ea6000800111f */
[----:B------:R-:W-:Y:S01]  /*3ac0*/  ULEA UR11, UR4, UR11, 0x14 ;  /* 0x0000000b040b7291 */ /* 0x000fe2000f8ea0ff */
[----:B-123--:R-:W-:Y:S11]  /*3ad0*/  @!P0 BRA `(.L_x_71) ;  /* 0x0000003800d08947 */ /* 0x00eff60003800000 */
.L_x_147:
[----:B------:R-:W-:Y:S01]  /*3ae0*/  IADD3 R10, PT, PT, R10, 0x1, RZ ;  /* 0x000000010a0a7810 */ /* 0x000fe20007ffe0ff */
[----:B------:R-:W-:Y:S06]  /*3af0*/  BRA.U !UP4, `(.L_x_72) ;  /* 0x000000010cc07547 */ /* 0x000fec000b800000 */
[----:B------:R-:W-:Y:S01]  /*3b00*/  UPLOP3.LUT UP2, UPT, UPT, UPT, UPT, 0x40, 0x4 ;  /* 0x000000000004789c */ /* 0x000fe20003f4e870 */
[----:B------:R-:W-:Y:S01]  /*3b10*/  UMOV UR23, UR41 ;  /* 0x0000002900177c82 */ /* 0x000fe20008000000 */
[----:B------:R-:W-:Y:S01]  /*3b20*/  UMOV UR22, UR40 ;  /* 0x0000002800167c82 */ /* 0x000fe20008000000 */
[----:B------:R-:W-:-:S08]  /*3b30*/  UMOV UR10, UR24 ;  /* 0x00000018000a7c82 */ /* 0x000fd00008000000 */
.L_x_75:
[----:B------:R-:W-:Y:S02]  /*3b40*/  UIADD3 UR23, UPT, UPT, UR23, 0x1, URZ ;  /* 0x0000000117177890 */ /* 0x000fe4000fffe0ff */
[----:B--2---:R-:W-:Y:S02]  /*3b50*/  ULEA UR5, UR10, UR26, 0x3 ;  /* 0x0000001a0a057291 */ /* 0x004fe4000f8e18ff */
[----:B------:R-:W-:Y:S01]  /*3b60*/  UISETP.NE.AND UP3, UPT, UR23, URZ, UPT ;  /* 0x000000ff1700728c */ /* 0x000fe2000bf65270 */
[----:B---3--:R-:W-:Y:S10]  /*3b70*/  @P2 BRA `(.L_x_73) ;  /* 0x00000000000c2947 */ /* 0x008ff40003800000 */
[----:B-1----:R-:W-:Y:S04]  /*3b80*/  SHF.L.U32 R2, R8, 0x1f, RZ ;  /* 0x0000001f08027819 */ /* 0x002fe800000006ff */
[----:B------:R-:W1:Y:S02]  /*3b90*/  SYNCS.PHASECHK.TRANS64.TRYWAIT P0, [UR5], R2 ;  /* 0x00000002ff0075a7 */ /* 0x000e640008001105 */
[----:B-1----:R-:W-:Y:S05]  /*3ba0*/  @!P0 BRA `(.L_x_74) ;  /* 0x0000003800b48947 */ /* 0x002fea0003800000 */
.L_x_73:
[----:B------:R-:W-:Y:S01]  /*3bb0*/  UISETP.NE.AND UP0, UPT, UR22, 0x1, UPT ;  /* 0x000000011600788c */ /* 0x000fe2000bf05270 */
[----:B------:R-:W-:Y:S01]  /*3bc0*/  PLOP3.LUT P2, PT, PT, PT, PT, 0x80, 0x8 ;  /* 0x000000000008781c */ /* 0x000fe20003f4f070 */
[----:B------:R-:W-:Y:S02]  /*3bd0*/  UIADD3 UR4, UPT, UPT, UR10, 0x1, URZ ;  /* 0x000000010a047890 */ /* 0x000fe4000fffe0ff */
[----:B------:R-:W-:Y:S02]  /*3be0*/  UIADD3 UR25, UPT, UPT, UR5, 0x68, URZ ;  /* 0x0000006805197890 */ /* 0x000fe4000fffe0ff */
[----:B------:R-:W-:Y:S01]  /*3bf0*/  UISETP.NE.AND UP1, UPT, UR4, 0xd, UPT ;  /* 0x0000000d0400788c */ /* 0x000fe2000bf25270 */
[----:B------:R-:W-:Y:S01]  /*3c00*/  PLOP3.LUT P0, PT, PT, PT, UP0, 0x80, 0x8 ;  /* 0x000000000008781c */ /* 0x000fe20003f0f008 */
[----:B------:R-:W-:Y:S02]  /*3c10*/  UIADD3 UR22, UPT, UPT, UR22, -0x1, URZ ;  /* 0xffffffff16167890 */ /* 0x000fe4000fffe0ff */
[----:B------:R-:W-:Y:S02]  /*3c20*/  USEL UR6, URZ, 0x1, UP1 ;  /* 0x00000001ff067887 */ /* 0x000fe40008800000 */
[----:B------:R-:W-:Y:S01]  /*3c30*/  USEL UR24, UR4, URZ, UP1 ;  /* 0x000000ff04187287 */ /* 0x000fe20008800000 */
[----:B------:R-:W-:Y:S01]  /*3c40*/  UMOV UR7, 0x40004040 ;  /* 0x4000404000077882 */ /* 0x000fe20000000000 */
[----:B------:R-:W-:Y:S02]  /*3c50*/  UMOV UR5, 0x40004040 ;  /* 0x4000404000057882 */ /* 0x000fe40000000000 */
[----:B------:R-:W-:Y:S01]  /*3c60*/  @UP0 ULEA UR4, UR24, UR26, 0x3 ;  /* 0x0000001a18040291 */ /* 0x000fe2000f8e18ff */
[----:B------:R-:W-:Y:S01]  /*3c70*/  LOP3.LUT R8, R8, UR6, RZ, 0x3c, !PT ;  /* 0x0000000608087c12 */ /* 0x000fe2000f8e3cff */
[----:B------:R-:W-:Y:S01]  /*3c80*/  ULEA UR6, UR10, UR29, 0x9 ;  /* 0x0000001d0a067291 */ /* 0x000fe2000f8e48ff */
[----:B------:R-:W-:Y:S02]  /*3c90*/  UMOV UR21, 0x40004040 ;  /* 0x4000404000157882 */ /* 0x000fe40000000000 */
[----:B-1----:R-:W-:Y:S01]  /*3ca0*/  @P0 SHF.L.U32 R0, R8, 0x1f, RZ ;  /* 0x0000001f08000819 */ /* 0x002fe200000006ff */
[----:B------:R-:W-:Y:S02]  /*3cb0*/  UIADD3 UR20, UPT, UPT, UR6, 0x2, URZ ;  /* 0x0000000206147890 */ /* 0x000fe4000fffe0ff */
[----:B------:R-:W-:Y:S01]  /*3cc0*/  UIADD3 UR16, UPT, UPT, UR6, 0x4, URZ ;  /* 0x0000000406107890 */ /* 0x000fe2000fffe0ff */
[----:B------:R2:W3:Y:S01]  /*3cd0*/  @P0 SYNCS.PHASECHK.TRANS64.TRYWAIT P2, [UR4], R0 ;  /* 0x00000000ff0005a7 */ /* 0x0004e20008041104 */
[----:B------:R-:W-:Y:S02]  /*3ce0*/  ULEA UR4, UR10, UR28, 0x9 ;  /* 0x0000001c0a047291 */ /* 0x000fe4000f8e48ff */
[----:B------:R-:W-:Y:S02]  /*3cf0*/  UIADD3 UR12, UPT, UPT, UR6, 0x6, URZ ;  /* 0x00000006060c7890 */ /* 0x000fe4000fffe0ff */
[----:B------:R-:W-:Y:S02]  /*3d00*/  UIADD3 UR18, UPT, UPT, UR4, 0x2, URZ ;  /* 0x0000000204127890 */ /* 0x000fe4000fffe0ff */
[----:B------:R-:W-:Y:S02]  /*3d10*/  UIADD3 UR14, UPT, UPT, UR4, 0x4, URZ ;  /* 0x00000004040e7890 */ /* 0x000fe4000fffe0ff */
[----:B------:R-:W-:Y:S01]  /*3d20*/  UIADD3 UR8, UPT, UPT, UR4, 0x6, URZ ;  /* 0x0000000604087890 */ /* 0x000fe2000fffe0ff */
[----:B------:R2:W-:Y:S01]  /*3d30*/  UTCQMMA gdesc[UR4], gdesc[UR6], tmem[UR11], tmem[UR38], idesc[UR39], UP2 ;  /* 0x00ff2606040075ea */ /* 0x0005e2000900030b */
[----:B------:R-:W-:Y:S01]  /*3d40*/  UPLOP3.LUT UP2, UPT, UPT, UPT, UPT, 0x80, 0x8 ;  /* 0x000000000008789c */ /* 0x000fe20003f4f070 */
[----:B------:R-:W-:Y:S01]  /*3d50*/  UMOV UR19, 0x40004040 ;  /* 0x4000404000137882 */ /* 0x000fe20000000000 */
[----:B------:R-:W-:Y:S01]  /*3d60*/  UMOV UR17, 0x40004040 ;  /* 0x4000404000117882 */ /* 0x000fe20000000000 */
[----:B------:R2:W-:Y:S01]  /*3d70*/  UTCQMMA gdesc[UR18], gdesc[UR20], tmem[UR11], tmem[UR36], idesc[UR37], UPT ;  /* 0x00ff2414120075ea */ /* 0x0005e2000b80030b */
[----:B------:R-:W-:Y:S01]  /*3d80*/  UMOV UR15, 0x40004040 ;  /* 0x40004040000f7882 */ /* 0x000fe20000000000 */
[----:B------:R-:W-:Y:S01]  /*3d90*/  UMOV UR13, 0x40004040 ;  /* 0x40004040000d7882 */ /* 0x000fe20000000000 */
[----:B------:R-:W-:Y:S01]  /*3da0*/  UMOV UR9, 0x40004040 ;  /* 0x4000404000097882 */ /* 0x000fe20000000000 */
[----:B------:R2:W-:Y:S01]  /*3db0*/  UTCQMMA gdesc[UR14], gdesc[UR16], tmem[UR11], tmem[UR34], idesc[UR35], UPT ;  /* 0x00ff22100e0075ea */ /* 0x0005e2000b80030b */
[----:B------:R2:W-:Y:S01]  /*3dc0*/  UTCQMMA gdesc[UR8], gdesc[UR12], tmem[UR11], tmem[UR32], idesc[UR33], UPT ;  /* 0x00ff200c080075ea */ /* 0x0005e2000b80030b */
[----:B------:R2:W-:Y:S01]  /*3dd0*/  UTCBAR.MULTICAST [UR25], URZ, UR27 ;  /* 0x000000ff190073e9 */ /* 0x0005e2000800081b */
[----:B------:R-:W-:Y:S01]  /*3de0*/  UMOV UR10, UR24 ;  /* 0x00000018000a7c82 */ /* 0x000fe20008000000 */
[----:B------:R-:W-:Y:S05]  /*3df0*/  BRA.U UP3, `(.L_x_75) ;  /* 0xfffffffd03507547 */ /* 0x000fea000b83ffff */
.L_x_72:
[----:B--2---:R-:W-:Y:S01]  /*3e00*/  UIADD3 UR4, UPT, UPT, UR30, 0x1, URZ ;  /* 0x000000011e047890 */ /* 0x004fe2000fffe0ff */
[C---:B------:R-:W-:Y:S01]  /*3e10*/  ISETP.NE.AND P0, PT, R10.reuse, 0x2, PT ;  /* 0x000000020a00780c */ /* 0x040fe20003f05270 */
[----:B------:R-:W-:Y:S02]  /*3e20*/  UIADD3 UR5, UPT, UPT, UR31, 0x110, URZ ;  /* 0x000001101f057890 */ /* 0x000fe4000fffe0ff */
[----:B------:R-:W-:Y:S01]  /*3e30*/  UISETP.NE.AND UP0, UPT, UR4, 0x4, UPT ;  /* 0x000000040400788c */ /* 0x000fe2000bf05270 */
[----:B-1----:R-:W-:Y:S02]  /*3e40*/  SEL R0, RZ, 0x1, P0 ;  /* 0x00000001ff007807 */ /* 0x002fe40000000000 */
[----:B------:R-:W-:Y:S01]  /*3e50*/  SEL R10, R10, RZ, P0 ;  /* 0x000000ff0a0a7207 */ /* 0x000fe20000000000 */
[----:B------:R-:W-:Y:S01]  /*3e60*/  USEL UR6, URZ, 0x1, UP0 ;  /* 0x00000001ff067887 */ /* 0x000fe20008000000 */
[----:B------:R-:W-:Y:S01]  /*3e70*/  LOP3.LUT R9, R9, R0, RZ, 0x3c, !PT ;  /* 0x0000000009097212 */ /* 0x000fe200078e3cff */
[----:B------:R-:W-:Y:S01]  /*3e80*/  USEL UR30, UR4, URZ, UP0 ;  /* 0x000000ff041e7287 */ /* 0x000fe20008000000 */
[----:B------:R1:W-:Y:S03]  /*3e90*/  UTCBAR [UR5], URZ ;  /* 0x000000ff050073e9 */ /* 0x0003e600080000ff */
[----:B------:R-:W-:Y:S01]  /*3ea0*/  LOP3.LUT R11, R11, UR6, RZ, 0x3c, !PT ;  /* 0x000000060b0b7c12 */ /* 0x000fe2000f8e3cff */
[----:B------:R-:W-:Y:S07]  /*3eb0*/  @P1 BRA `(.L_x_76) ;  /* 0xfffffff800881947 */ /* 0x000fee000383ffff */
[----:B------:R-:W2:Y:S01]  /*3ec0*/  S2UR UR8, SR_CgaCtaId ;  /* 0x00000000000879c3 */ /* 0x000ea20000008800 */
[----:B------:R-:W-:Y:S01]  /*3ed0*/  ELECT P0, URZ, PT ;  /* 0x0000000000ff782f */ /* 0x000fe20003800000 */
[----:B------:R-:W-:Y:S01]  /*3ee0*/  IMAD.MOV.U32 R0, RZ, RZ, 0x1 ;  /* 0x00000001ff007424 */ /* 0x000fe200078e00ff */
[----:B------:R-:W-:Y:S01]  /*3ef0*/  UIADD3 UR26, UPT, UPT, UR26, 0x130, URZ ;  /* 0x000001301a1a7890 */ /* 0x000fe2000fffe0ff */
[----:B------:R-:W-:Y:S01]  /*3f00*/  SHF.L.U32 R2, R11, 0x1f, RZ ;  /* 0x0000001f0b027819 */ /* 0x000fe200000006ff */
[----:B------:R-:W-:-:S03]  /*3f10*/  UMOV UR4, 0x40 ;  /* 0x0000004000047882 */ /* 0x000fc60000000000 */
[----:B------:R-:W-:Y:S01]  /*3f20*/  UVIRTCOUNT.DEALLOC.SMPOOL 0x80 ;  /* 0x000000800000784c */ /* 0x000fe20000000000 */
[----:B--2---:R-:W-:Y:S02]  /*3f30*/  ULEA UR8, UR8, UR4, 0x18 ;  /* 0x0000000408087291 */ /* 0x004fe4000f8ec0ff */
[----:B------:R-:W-:-:S07]  /*3f40*/  ULEA UR4, UR30, UR26, 0x3 ;  /* 0x0000001a1e047291 */ /* 0x000fce000f8e18ff */
[----:B------:R2:W-:Y:S02]  /*3f50*/  @P0 STS.U8 [UR8+0x1c], R0 ;  /* 0x00001c00ff000988 */ /* 0x0005e40008000008 */
[----:B------:R-:W4:Y:S02]  /*3f60*/  SYNCS.PHASECHK.TRANS64.TRYWAIT P0, [UR4], R2 ;  /* 0x00000002ff0075a7 */ /* 0x000f240008001104 */
[----:B--2-4-:R-:W-:Y:S05]  /*3f70*/  @!P0 BRA `(.L_x_77) ;  /* 0x0000003400d88947 */ /* 0x014fea0003800000 */
.L_x_150:
[----:B------:R-:W-:-:S04]  /*3f80*/  UIADD3 UR4, UPT, UPT, UR30, 0x1, URZ ;  /* 0x000000011e047890 */ /* 0x000fc8000fffe0ff */
[----:B------:R-:W-:-:S04]  /*3f90*/  UISETP.NE.AND UP0, UPT, UR4, 0x4, UPT ;  /* 0x000000040400788c */ /* 0x000fc8000bf05270 */
[----:B------:R-:W-:Y:S02]  /*3fa0*/  USEL UR6, URZ, 0x1, UP0 ;  /* 0x00000001ff067887 */ /* 0x000fe40008000000 */
[----:B------:R-:W-:-:S04]  /*3fb0*/  USEL UR4, UR4, URZ, UP0 ;  /* 0x000000ff04047287 */ /* 0x000fc80008000000 */
[----:B-1----:R-:W-:Y:S01]  /*3fc0*/  ULEA UR5, UR4, UR26, 0x3 ;  /* 0x0000001a04057291 */ /* 0x002fe2000f8e18ff */
[----:B--2---:R-:W-:-:S04]  /*3fd0*/  LOP3.LUT R2, R11, UR6, RZ, 0x3c, !PT ;  /* 0x000000060b027c12 */ /* 0x004fc8000f8e3cff */
[----:B------:R-:W-:-:S04]  /*3fe0*/  SHF.L.U32 R3, R2, 0x1f, RZ ;  /* 0x0000001f02037819 */ /* 0x000fc800000006ff */
[----:B------:R-:W1:Y:S02]  /*3ff0*/  SYNCS.PHASECHK.TRANS64.TRYWAIT P0, [UR5], R3 ;  /* 0x00000003ff0075a7 */ /* 0x000e640008001105 */
[----:B-1----:R-:W-:Y:S05]  /*4000*/  @!P0 BRA `(.L_x_78) ;  /* 0x0000003400cc8947 */ /* 0x002fea0003800000 */
.L_x_152:
        /* <DEDUP_REMOVED lines=9> */
.L_x_154:
[----:B------:R-:W-:-:S04]  /*40a0*/  UIADD3 UR4, UPT, UPT, UR4, 0x1, URZ ;  /* 0x0000000104047890 */ /* 0x000fc8000fffe0ff */
[----:B------:R-:W-:-:S04]  /*40b0*/  UISETP.NE.AND UP0, UPT, UR4, 0x4, UPT ;  /* 0x000000040400788c */ /* 0x000fc8000bf05270 */
[----:B------:R-:W-:Y:S02]  /*40c0*/  USEL UR5, URZ, 0x1, UP0 ;  /* 0x00000001ff057887 */ /* 0x000fe40008000000 */
[----:B------:R-:W-:-:S04]  /*40d0*/  USEL UR4, UR4, URZ, UP0 ;  /* 0x000000ff04047287 */ /* 0x000fc80008000000 */
[----:B------:R-:W-:Y:S01]  /*40e0*/  ULEA UR4, UR4, UR26, 0x3 ;  /* 0x0000001a04047291 */ /* 0x000fe2000f8e18ff */
[----:B------:R-:W-:-:S04]  /*40f0*/  LOP3.LUT R2, R2, UR5, RZ, 0x3c, !PT ;  /* 0x0000000502027c12 */ /* 0x000fc8000f8e3cff */
[----:B------:R-:W-:-:S04]  /*4100*/  SHF.L.U32 R2, R2, 0x1f, RZ ;  /* 0x0000001f02027819 */ /* 0x000fc800000006ff */
[----:B------:R-:W2:Y:S02]  /*4110*/  SYNCS.PHASECHK.TRANS64.TRYWAIT P0, [UR4], R2 ;  /* 0x00000002ff0075a7 */ /* 0x000ea40008001104 */
[----:B--2---:R-:W-:Y:S05]  /*4120*/  @!P0 BRA `(.L_x_80) ;  /* 0x0000003400b48947 */ /* 0x004fea0003800000 */
.L_x_156:
[----:B------:R-:W-:Y:S01]  /*4130*/  NOP ;  /* 0x0000000000007918 */ /* 0x000fe20000000000 */
[----:B-1----:R-:W1:Y:S01]  /*4140*/  LDS R0, [UR8+0x14] ;  /* 0x00001408ff007984 */ /* 0x002e620008000800 */
[----:B------:R-:W-:Y:S01]  /*4150*/  ULOP3.LUT UR4, UR42, 0xffff, URZ, 0xc0, !UPT ;  /* 0x0000ffff2a047892 */ /* 0x000fe2000f8ec0ff */
[----:B------:R-:W-:Y:S01]  /*4160*/  UMOV UR5, 0xffff ;  /* 0x0000ffff00057882 */ /* 0x000fe20000000000 */
[----:B------:R-:W-:Y:S02]  /*4170*/  UMOV UR6, 0x1 ;  /* 0x0000000100067882 */ /* 0x000fe40000000000 */
[----:B------:R-:W-:-:S04]  /*4180*/  USHF.R.U32.HI UR4, URZ, 0x5, UR4 ;  /* 0x00000005ff047899 */ /* 0x000fc80008011604 */
[----:B------:R-:W-:Y:S02]  /*4190*/  USHF.L.U32 UR5, UR5, UR4, URZ ;  /* 0x0000000405057299 */ /* 0x000fe400080006ff */
[----:B------:R-:W-:-:S04]  /*41a0*/  USHF.L.U32 UR4, UR6, UR4, URZ ;  /* 0x0000000406047299 */ /* 0x000fc800080006ff */
[----:B-1----:R-:W-:-:S04]  /*41b0*/  LOP3.LUT R0, R0, UR5, RZ, 0xc0, !PT ;  /* 0x0000000500007c12 */ /* 0x002fc8000f8ec0ff */
[----:B------:R-:W-:-:S13]  /*41c0*/  ISETP.NE.AND P0, PT, R0, UR5, PT ;  /* 0x0000000500007c0c */ /* 0x000fda000bf05270 */
[----:B------:R-:W-:Y:S05]  /*41d0*/  @P0 BRA `(.L_x_81) ;  /* 0x0000000000580947 */ /* 0x000fea0003800000 */
[----:B------:R-:W1:Y:S02]  /*41e0*/  LDS R0, [UR8+0x18] ;  /* 0x00001808ff007984 */ /* 0x000e640008000800 */
[----:B-1----:R-:W-:-:S04]  /*41f0*/  LOP3.LUT R0, R0, UR4, RZ, 0xc0, !PT ;  /* 0x0000000400007c12 */ /* 0x002fc8000f8ec0ff */
[----:B------:R-:W-:-:S13]  /*4200*/  ISETP.NE.AND P0, PT, R0, UR4, PT ;  /* 0x0000000400007c0c */ /* 0x000fda000bf05270 */
[----:B------:R-:W-:Y:S05]  /*4210*/  @P0 BRA `(.L_x_82) ;  /* 0x00000000003c0947 */ /* 0x000fea0003800000 */
[----:B------:R-:W1:Y:S01]  /*4220*/  S2R R2, SR_LANEID ;  /* 0x0000000000027919 */ /* 0x000e620000000000 */
[----:B------:R-:W-:-:S06]  /*4230*/  ULOP3.LUT UR5, URZ, UR5, URZ, 0x33, !UPT ;  /* 0x00000005ff057292 */ /* 0x000fcc000f8e33ff */
[----:B------:R-:W-:-:S04]  /*4240*/  IMAD.U32 R0, RZ, RZ, UR5 ;  /* 0x00000005ff007e24 */ /* 0x000fc8000f8e00ff */
[----:B------:R2:W4:Y:S02]  /*4250*/  REDUX UR7, R0 ;  /* 0x00000000000773c4 */ /* 0x0005240000000000 */
[----:B------:R1:W-:Y:S01]  /*4260*/  UTCATOMSWS.AND URZ, UR5 ;  /* 0x0000000500ff79e3 */ /* 0x0003e20008000000 */
[----:B--2---:R-:W-:Y:S01]  /*4270*/  LOP3.LUT R0, RZ, UR4, RZ, 0x33, !PT ;  /* 0x00000004ff007c12 */ /* 0x004fe2000f8e33ff */
[----:B------:R-:W-:Y:S02]  /*4280*/  VOTEU.ANY UR4, UPT, PT ;  /* 0x0000000000047886 */ /* 0x000fe400038e0100 */
[----:B------:R-:W-:Y:S02]  /*4290*/  UFLO.U32 UR4, UR4 ;  /* 0x00000004000472bd */ /* 0x000fe400080e0000 */
[----:B------:R-:W2:Y:S04]  /*42a0*/  REDUX UR6, R0 ;  /* 0x00000000000673c4 */ /* 0x000ea80000000000 */
[----:B-1----:R-:W-:-:S02]  /*42b0*/  ISETP.EQ.U32.AND P0, PT, R2, UR4, PT ;  /* 0x0000000402007c0c */ /* 0x002fc4000bf02070 */
[----:B----4-:R-:W-:-:S11]  /*42c0*/  MOV R2, UR7 ;  /* 0x0000000700027c02 */ /* 0x010fd60008000f00 */
[----:B------:R1:W-:Y:S01]  /*42d0*/  @P0 ATOMS.AND RZ, [UR8+0x14], R2 ;  /* 0x00001402ffff098c */ /* 0x0003e2000a800008 */
[----:B--2---:R-:W-:-:S05]  /*42e0*/  IMAD.U32 R0, RZ, RZ, UR6 ;  /* 0x00000006ff007e24 */ /* 0x004fca000f8e00ff */
[----:B------:R1:W-:Y:S01]  /*42f0*/  @P0 ATOMS.AND RZ, [UR8+0x18], R0 ;  /* 0x00001800ffff098c */ /* 0x0003e2000a800008 */
[----:B------:R-:W-:Y:S05]  /*4300*/  BRA `(.L_x_83) ;  /* 0x0000000000147947 */ /* 0x000fea0003800000 */
.L_x_82:
[----:B------:R-:W-:Y:S02]  /*4310*/  MOV R2, 0x4330 ;  /* 0x0000433000027802 */ /* 0x000fe40000000f00 */
[----:B---3-5:R-:W-:Y:S05]  /*4320*/  CALL.REL.NOINC `($__internal_0_$__cuda_sm10x_tcgen05_guardrail_trap_col_being_dealloced_not_returned_by_alloc) ;  /* 0x0000003400d07944 */ /* 0x028fea0003c00000 */
[----:B------:R-:W-:Y:S05]  /*4330*/  BRA `(.L_x_83) ;  /* 0x0000000000087947 */ /* 0x000fea0003800000 */
.L_x_81:
[----:B------:R-:W-:Y:S02]  /*4340*/  MOV R2, 0x4360 ;  /* 0x0000436000027802 */ /* 0x000fe40000000f00 */
[----:B---3-5:R-:W-:Y:S05]  /*4350*/  CALL.REL.NOINC `($__internal_2_$__cuda_sm10x_tcgen05_guardrail_trap_unallocated_columns_being_dealloced) ;  /* 0x0000003400dc7944 */ /* 0x028fea0003c00000 */
.L_x_83:
[----:B------:R-:W-:Y:S01]  /*4360*/  NOP ;  /* 0x0000000000007918 */ /* 0x000fe20000000000 */
[----:B------:R-:W-:Y:S05]  /*4370*/  EXIT ;  /* 0x000000000000794d */ /* 0x000fea0003800000 */
.L_x_65:
[----:B------:R-:W-:-:S09]  /*4380*/  UISETP.NE.OR UP0, UPT, UR18, 0x3, !UP3 ;  /* 0x000000031200788c */ /* 0x000fd2000df05670 */
[----:B------:R-:W-:Y:S05]  /*4390*/  BRA.U UP0, `(.L_x_84) ;  /* 0x0000000d00347547 */ /* 0x000fea000b800000 */
[----:B------:R-:W2:Y:S01]  /*43a0*/  LDCU.64 UR4, c[0x0][0x888] ;  /* 0x00011100ff0477ac */ /* 0x000ea20008000a00 */
[----:B------:R-:W3:Y:S01]  /*43b0*/  LDC.64 R12, c[0x0][0x348] ;  /* 0x0000d200ff0c7b82 */ /* 0x000ee20000000a00 */
[----:B------:R-:W-:Y:S02]  /*43c0*/  HFMA2 R9, -RZ, RZ, 0, 0 ;  /* 0x00000000ff097431 */ /* 0x000fe400000001ff */
[----:B------:R-:W-:Y:S01]  /*43d0*/  IMAD.MOV.U32 R11, RZ, RZ, 0x1 ;  /* 0x00000001ff0b7424 */ /* 0x000fe200078e00ff */
[----:B------:R-:W4:Y:S01]  /*43e0*/  LDCU UR33, c[0x0][0x370] ;  /* 0x00006e00ff2177ac */ /* 0x000f220008000800 */
[----:B------:R-:W-:Y:S01]  /*43f0*/  IMAD.MOV.U32 R10, RZ, RZ, RZ ;  /* 0x000000ffff0a7224 */ /* 0x000fe200078e00ff */
[----:B------:R-:W-:Y:S01]  /*4400*/  MOV R8, 0x1000 ;  /* 0x0000100000087802 */ /* 0x000fe20000000f00 */
[----:B------:R-:W4:Y:S01]  /*4410*/  LDCU.128 UR28, c[0x0][0xb10] ;  /* 0x00016200ff1c77ac */ /* 0x000f220008000c00 */
[----:B------:R-:W1:Y:S01]  /*4420*/  LDCU UR32, c[0x0][0x374] ;  /* 0x00006e80ff2077ac */ /* 0x000e620008000800 */
[----:B------:R-:W1:Y:S01]  /*4430*/  LDCU.64 UR26, c[0x0][0x890] ;  /* 0x00011200ff1a77ac */ /* 0x000e620008000a00 */
[----:B--2---:R-:W-:Y:S01]  /*4440*/  UISETP.NE.U32.AND UP0, UPT, UR4, URZ, UPT ;  /* 0x000000ff0400728c */ /* 0x004fe2000bf05070 */
[----:B------:R-:W2:Y:S01]  /*4450*/  LDCU UR16, c[0x0][0xb0c] ;  /* 0x00016180ff1077ac */ /* 0x000ea20008000800 */
[----:B------:R-:W3:Y:S01]  /*4460*/  LDCU UR38, c[0x0][0xb20] ;  /* 0x00016400ff2677ac */ /* 0x000ee20008000800 */
[----:B------:R-:W3:Y:S01]  /*4470*/  LDCU UR4, c[0x0][0xb30] ;  /* 0x00016600ff0477ac */ /* 0x000ee20008000800 */
[----:B------:R-:W-:Y:S01]  /*4480*/  UMOV UR17, 0x400 ;  /* 0x0000040000117882 */ /* 0x000fe20000000000 */
[----:B----4-:R-:W-:-:S02]  /*4490*/  UIMAD.WIDE.U32 UR6, UR33, UR28, URZ ;  /* 0x0000001c210672a5 */ /* 0x010fc4000f8e00ff */
[----:B-1----:R-:W-:Y:S02]  /*44a0*/  UIMAD.WIDE.U32 UR8, UR32, UR31, URZ ;  /* 0x0000001f200872a5 */ /* 0x002fe4000f8e00ff */
[----:B------:R-:W-:Y:S02]  /*44b0*/  ULEA UR17, UR48, UR17, 0x18 ;  /* 0x0000001130117291 */ /* 0x000fe4000f8ec0ff */
[----:B------:R-:W-:Y:S02]  /*44c0*/  UISETP.NE.AND.EX UP5, UPT, UR5, URZ, UPT, UP0 ;  /* 0x000000ff0500728c */ /* 0x000fe4000bfa5300 */
[----:B------:R-:W-:Y:S02]  /*44d0*/  UISETP.NE.U32.AND UP6, UPT, UR26, URZ, UPT ;  /* 0x000000ff1a00728c */ /* 0x000fe4000bfc5070 */
[----:B------:R-:W-:Y:S02]  /*44e0*/  UIADD3 UR5, UPT, UPT, UR17, 0xd0, URZ ;  /* 0x000000d011057890 */ /* 0x000fe4000fffe0ff */
[----:B------:R-:W-:Y:S01]  /*44f0*/  UISETP.NE.AND UP0, UPT, UR42, 0x1, UPT ;  /* 0x000000012a00788c */ /* 0x000fe2000bf05270 */
[----:B------:R-:W-:Y:S01]  /*4500*/  UMOV UR35, UR7 ;  /* 0x0000000700237c82 */ /* 0x000fe20008000000 */
[----:B------:R-:W-:Y:S01]  /*4510*/  UMOV UR34, UR9 ;  /* 0x0000000900227c82 */ /* 0x000fe20008000000 */
[----:B------:R-:W-:-:S02]  /*4520*/  USEL UR37, URZ, 0x1, UP4 ;  /* 0x00000001ff257887 */ /* 0x000fc4000a000000 */
[----:B--2---:R-:W-:Y:S02]  /*4530*/  UISETP.NE.AND UP0, UPT, UR16, 0x1, UPT ;  /* 0x000000011000788c */ /* 0x004fe4000bf05270 */
[----:B------:R-:W-:Y:S02]  /*4540*/  UPLOP3.LUT UP4, UPT, UPT, UPT, UPT, 0x40, 0x4 ;  /* 0x000000000004789c */ /* 0x000fe40003f8e870 */
[----:B------:R-:W-:Y:S01]  /*4550*/  UISETP.GE.AND UP2, UPT, UR42, 0x1, UPT ;  /* 0x000000012a00788c */ /* 0x000fe2000bf46270 */
[----:B------:R-:W1:Y:S01]  /*4560*/  LDCU.64 UR14, c[0x0][0xb28] ;  /* 0x00016500ff0e77ac */ /* 0x000e620008000a00 */
[----:B------:R-:W-:Y:S02]  /*4570*/  UISETP.NE.AND.EX UP6, UPT, UR27, URZ, UPT, UP6 ;  /* 0x000000ff1b00728c */ /* 0x000fe4000bfc5360 */
[----:B------:R-:W-:Y:S02]  /*4580*/  UPRMT UR48, UR48, 0x654, UR5 ;  /* 0x0000065430307896 */ /* 0x000fe40008000005 */
[----:B------:R-:W-:-:S02]  /*4590*/  USHF.R.U32.HI UR35, URZ, UR29, UR35 ;  /* 0x0000001dff237299 */ /* 0x000fc40008011623 */
[----:B---3--:R-:W-:Y:S02]  /*45a0*/  USHF.R.U32.HI UR34, URZ, UR38, UR34 ;  /* 0x00000026ff227299 */ /* 0x008fe40008011622 */
[----:B------:R-:W-:Y:S02]  /*45b0*/  UISETP.NE.AND UP0, UPT, UR30, 0x1, UPT ;  /* 0x000000011e00788c */ /* 0x000fe4000bf05270 */
[----:B------:R-:W-:-:S11]  /*45c0*/  UISETP.NE.AND UP3, UPT, UR4, 0x1, UPT ;  /* 0x000000010400788c */ /* 0x000fd6000bf65270 */
.L_x_92:
[C---:B------:R-:W-:Y:S02]  /*45d0*/  LEA R3, R10.reuse, UR17, 0x3 ;  /* 0x000000110a037c11 */ /* 0x040fe4000f8e18ff */
[----:B------:R-:W-:Y:S02]  /*45e0*/  SHF.L.U32 R0, R9, 0x1f, RZ ;  /* 0x0000001f09007819 */ /* 0x000fe400000006ff */
[----:B------:R-:W-:Y:S02]  /*45f0*/  LEA R4, R10, UR17, 0x4 ;  /* 0x000000110a047c11 */ /* 0x000fe4000f8e20ff */
[----:B--2---:R-:W2:Y:S02]  /*4600*/  SYNCS.PHASECHK.TRANS64.TRYWAIT P0, [R3+URZ+0xf0], R0 ;  /* 0x0000f000030075a7 */ /* 0x004ea400080011ff */
[----:B--2---:R-:W-:Y:S05]  /*4610*/  @!P0 BRA `(.L_x_85) ;  /* 0x0000003000908947 */ /* 0x004fea0003800000 */
.L_x_157:
[----:B------:R-:W3:Y:S01]  /*4620*/  LDS.128 R4, [R4+0x180] ;  /* 0x0001800004047984 */ /* 0x000ee20000000c00 */
[----:B------:R-:W-:Y:S01]  /*4630*/  UISETP.GE.AND UP0, UPT, UR42, 0x1, UPT ;  /* 0x000000012a00788c */ /* 0x000fe2000bf06270 */
[----:B------:R-:W-:Y:S01]  /*4640*/  @!PT LDS RZ, [RZ] ;  /* 0x00000000fffff984 */ /* 0x000fe20000000800 */
[----:B------:R-:W-:Y:S01]  /*4650*/  @!PT LDS RZ, [RZ] ;  /* 0x00000000fffff984 */ /* 0x000fe20000000800 */
[----:B------:R-:W-:Y:S01]  /*4660*/  @!PT LDS RZ, [RZ] ;  /* 0x00000000fffff984 */ /* 0x000fe20000000800 */
[----:B------:R-:W-:Y:S01]  /*4670*/  @!PT LDS RZ, [RZ] ;  /* 0x00000000fffff984 */ /* 0x000fe20000000800 */
[----:B------:R4:W-:Y:S06]  /*4680*/  MEMBAR.ALL.CTA ;  /* 0x0000000000007992 */ /* 0x0009ec0000008000 */
[----:B----4-:R-:W4:Y:S01]  /*4690*/  FENCE.VIEW.ASYNC.S ;  /* 0x00000000000073c6 */ /* 0x010f220000000000 */
[----:B---3--:R-:W-:Y:S11]  /*46a0*/  LOP3.LUT P0, RZ, R6, 0x1, RZ, 0xc0, !PT ;  /* 0x0000000106ff7812 */ /* 0x008ff6000780c0ff */
[----:B------:R-:W-:Y:S02]  /*46b0*/  @!UPT UIADD3 URZ, UPT, UPT, URZ, URZ, URZ ;  /* 0x000000fffffff290 */ /* 0x000fe4000fffe0ff */
[----:B----4-:R-:W-:Y:S01]  /*46c0*/  VOTEU.ANY UP2, P0 ;  /* 0x0000000000ff7886 */ /* 0x010fe20000040100 */
[----:B------:R-:W-:Y:S11]  /*46d0*/  PLOP3.LUT P0, PT, PT, PT, UP2, 0x80, 0x8 ;  /* 0x000000000008781c */ /* 0x000ff60003f0f028 */
[----:B------:R-:W-:Y:S02]  /*46e0*/  @!UPT UIADD3 URZ, UPT, UPT, URZ, URZ, URZ ;  /* 0x000000fffffff290 */ /* 0x000fe4000fffe0ff */
[----:B--2---:R-:W-:Y:S02]  /*46f0*/  @P0 SHF.R.U32.HI R0, RZ, 0x10, R5 ;  /* 0x00000010ff000819 */ /* 0x004fe40000011605 */
[----:B------:R-:W-:Y:S02]  /*4700*/  @P0 MOV R2, R4 ;  /* 0x0000000400020202 */ /* 0x000fe40000000f00 */
[----:B------:R-:W-:Y:S01]  /*4710*/  @P0 R2UR UR4, R0 ;  /* 0x00000000000402ca */ /* 0x000fe200000e0000 */
[----:B------:R-:W-:Y:S01]  /*4720*/  VIADD R0, R3, 0x100 ;  /* 0x0000010003007836 */ /* 0x000fe20000000000 */
[----:B------:R-:W-:Y:S02]  /*4730*/  @P0 LOP3.LUT R4, R5, 0xffff, RZ, 0xc0, !PT ;  /* 0x0000ffff05040812 */ /* 0x000fe400078ec0ff */
[----:B------:R-:W-:Y:S02]  /*4740*/  @P0 R2UR UR6, R2 ;  /* 0x00000000020602ca */ /* 0x000fe400000e0000 */
[----:B------:R-:W-:Y:S02]  /*4750*/  PRMT R0, RZ, 0x654, R0 ;  /* 0x00000654ff007816 */ /* 0x000fe40000000000 */
[----:B------:R-:W-:Y:S02]  /*4760*/  @P0 R2UR UR5, R4 ;  /* 0x00000000040502ca */ /* 0x000fe400000e0000 */
[----:B------:R2:W-:Y:S03]  /*4770*/  SYNCS.ARRIVE.TRANS64.RED.A1T0 RZ, [R0+URZ], RZ ;  /* 0x000000ff00ff79a7 */ /* 0x0005e600081004ff */
[----:B------:R-:W-:Y:S04]  /*4780*/  @UP2 UMOV UR25, UR4 ;  /* 0x0000000400192c82 */ /* 0x000fe80008000000 */
[----:B------:R-:W-:Y:S04]  /*4790*/  @UP2 UMOV UR13, UR6 ;  /* 0x00000006000d2c82 */ /* 0x000fe80008000000 */
[----:B------:R-:W-:Y:S01]  /*47a0*/  @UP2 UMOV UR7, UR5 ;  /* 0x0000000500072c82 */ /* 0x000fe20008000000 */
[----:B------:R-:W-:Y:S05]  /*47b0*/  BRA.U !UP0, `(.L_x_86) ;  /* 0x0000000108c07547 */ /* 0x000fea000b800000 */
[----:B------:R-:W-:Y:S02]  /*47c0*/  UIMAD.WIDE.U32 UR10, UR7, UR31, URZ ;  /* 0x0000001f070a72a5 */ /* 0x000fe4000f8e00ff */
[----:B------:R-:W-:Y:S02]  /*47d0*/  UP2UR UR12, UPR, URZ, 0x4 ;  /* 0x00000004ff0c7883 */ /* 0x000fe40008000000 */
[----:B------:R-:W-:Y:S02]  /*47e0*/  UISETP.NE.AND UP2, UPT, UR30, 0x1, UPT ;  /* 0x000000011e00788c */ /* 0x000fe4000bf45270 */
[----:B------:R-:W-:Y:S02]  /*47f0*/  UIMAD.WIDE.U32 UR18, UR13, UR28, URZ ;  /* 0x0000001c0d1272a5 */ /* 0x000fe4000f8e00ff */
[----:B------:R-:W-:Y:S02]  /*4800*/  USEL UR4, UR32, UR34, !UP2 ;  /* 0x0000002220047287 */ /* 0x000fe4000d000000 */
[----:B------:R-:W-:Y:S02]  /*4810*/  UISETP.NE.AND UP0, UPT, UR16, 0x1, UPT ;  /* 0x000000011000788c */ /* 0x000fe4000bf05270 */
[----:B------:R-:W-:Y:S02]  /*4820*/  UP2UR UR24, UPR, URZ, 0x2 ;  /* 0x00000002ff187883 */ /* 0x000fe40008000000 */
[----:B------:R-:W-:Y:S02]  /*4830*/  UISETP.NE.AND UP1, UPT, UR42, 0x1, UPT ;  /* 0x000000012a00788c */ /* 0x000fe4000bf25270 */
[----:B-1----:R-:W-:Y:S02]  /*4840*/  UIMAD.WIDE.U32 UR20, UR4, UR14, URZ ;  /* 0x0000000e041472a5 */ /* 0x002fe4000f8e00ff */
[----:B------:R-:W-:Y:S01]  /*4850*/  USEL UR8, UR33, UR35, !UP0 ;  /* 0x0000002321087287 */ /* 0x000fe2000c000000 */
[----:B------:R-:W-:Y:S02]  /*4860*/  UMOV UR5, UR11 ;  /* 0x0000000b00057c82 */ /* 0x000fe40008000000 */
[----:B------:R-:W-:Y:S02]  /*4870*/  USHF.R.U32.HI UR6, URZ, UR38, UR5 ;  /* 0x00000026ff067299 */ /* 0x000fe40008011605 */
[----:B------:R-:W-:Y:S02]  /*4880*/  UIMAD.WIDE.U32 UR22, UR8, UR14, URZ ;  /* 0x0000000e081672a5 */ /* 0x000fe4000f8e00ff */
[----:B------:R-:W-:Y:S02]  /*4890*/  USEL UR6, UR7, UR6, !UP2 ;  /* 0x0000000607067287 */ /* 0x000fe4000d000000 */
[----:B------:R-:W-:Y:S02]  /*48a0*/  UISETP.NE.AND UP2, UPT, UR12, URZ, UPT ;  /* 0x000000ff0c00728c */ /* 0x000fe4000bf45270 */
[----:B------:R-:W-:Y:S01]  /*48b0*/  UIMAD.WIDE.U32 UR10, UR6, UR14, URZ ;  /* 0x0000000e060a72a5 */ /* 0x000fe2000f8e00ff */
[----:B------:R-:W-:Y:S02]  /*48c0*/  UMOV UR5, UR19 ;  /* 0x0000001300057c82 */ /* 0x000fe40008000000 */
[----:B------:R-:W-:Y:S03]  /*48d0*/  USHF.R.U32.HI UR9, URZ, UR29, UR5 ;  /* 0x0000001dff097299 */ /* 0x000fe60008011605 */
[----:B------:R-:W-:Y:S02]  /*48e0*/  UMOV UR5, UR21 ;  /* 0x0000001500057c82 */ /* 0x000fe40008000000 */
[----:B------:R-:W-:Y:S03]  /*48f0*/  @UP1 USHF.R.U32.HI UR4, URZ, UR15, UR5 ;  /* 0x0000000fff041299 */ /* 0x000fe60008011605 */
[----:B------:R-:W-:Y:S01]  /*4900*/  UMOV UR5, UR23 ;  /* 0x0000001700057c82 */ /* 0x000fe20008000000 */
[----:B------:R-:W-:Y:S02]  /*4910*/  UIMAD UR4, UR42, UR4, URZ ;  /* 0x000000042a0472a4 */ /* 0x000fe4000f8e02ff */
[----:B------:R-:W-:Y:S02]  /*4920*/  @UP1 USHF.R.U32.HI UR8, URZ, UR15, UR5 ;  /* 0x0000000fff081299 */ /* 0x000fe40008011605 */
[----:B------:R-:W-:Y:S02]  /*4930*/  USEL UR5, UR13, UR9, !UP0 ;  /* 0x000000090d057287 */ /* 0x000fe4000c000000 */
[----:B------:R-:W-:Y:S02]  /*4940*/  UIMAD UR9, UR42, UR8, URZ ;  /* 0x000000082a0972a4 */ /* 0x000fe4000f8e02ff */
[----:B------:R-:W-:Y:S03]  /*4950*/  UISETP.GE.AND UP0, UPT, UR6, UR4, UPT ;  /* 0x000000040600728c */ /* 0x000fe6000bf06270 */
[----:B------:R-:W-:Y:S01]  /*4960*/  UMOV UR4, UR11 ;  /* 0x0000000b00047c82 */ /* 0x000fe20008000000 */
[----:B------:R-:W-:Y:S02]  /*4970*/  UISETP.GE.OR UP0, UPT, UR5, UR9, UP0 ;  /* 0x000000090500728c */ /* 0x000fe40008706670 */
[----:B------:R-:W-:Y:S02]  /*4980*/  USHF.R.U32.HI UR4, URZ, UR15, UR4 ;  /* 0x0000000fff047299 */ /* 0x000fe40008011604 */
[----:B------:R-:W-:Y:S02]  /*4990*/  UIMAD.WIDE.U32 UR10, UR5, UR14, URZ ;  /* 0x0000000e050a72a5 */ /* 0x000fe4000f8e00ff */
[----:B------:R-:W-:Y:S04]  /*49a0*/  USEL UR12, UR6, UR4, !UP1 ;  /* 0x00000004060c7287 */ /* 0x000fe8000c800000 */
[----:B------:R-:W-:Y:S01]  /*49b0*/  UIADD3 UR9, UPT, UPT, -UR12, URZ, URZ ;  /* 0x000000ff0c097290 */ /* 0x000fe2000fffe1ff */
[----:B------:R-:W-:Y:S02]  /*49c0*/  @!UP0 UMOV UR4, UR11 ;  /* 0x0000000b00048c82 */ /* 0x000fe40008000000 */
[----:B------:R-:W-:Y:S02]  /*49d0*/  @!UP0 USHF.R.U32.HI UR4, URZ, UR15, UR4 ;  /* 0x0000000fff048299 */ /* 0x000fe40008011604 */
[----:B------:R-:W-:Y:S02]  /*49e0*/  UIMAD UR9, UR42, UR9, UR6 ;  /* 0x000000092a0972a4 */ /* 0x000fe4000f8e0206 */
[----:B------:R-:W-:Y:S02]  /*49f0*/  @!UP0 USEL UR4, UR5, UR4, !UP1 ;  /* 0x0000000405048287 */ /* 0x000fe4000c800000 */
[----:B------:R-:W-:Y:S02]  /*4a00*/  UISETP.NE.AND UP1, UPT, UR24, URZ, UPT ;  /* 0x000000ff1800728c */ /* 0x000fe4000bf25270 */
[----:B------:R-:W-:Y:S02]  /*4a10*/  @!UP0 UIMAD UR9, UR8, UR9, UR4 ;  /* 0x00000009080982a4 */ /* 0x000fe4000f8e0204 */
[----:B------:R-:W-:Y:S02]  /*4a20*/  @!UP0 UIADD3 UR10, UPT, UPT, UR12, -UR4, URZ ;  /* 0x800000040c0a8290 */ /* 0x000fe4000fffe0ff */
[----:B------:R-:W-:Y:S02]  /*4a30*/  UIADD3 UR4, UPT, UPT, -UR5, URZ, URZ ;  /* 0x000000ff05047290 */ /* 0x000fe4000fffe1ff */
[----:B------:R-:W-:Y:S02]  /*4a40*/  UIADD3 UR8, UPT, UPT, -UR6, URZ, URZ ;  /* 0x000000ff06087290 */ /* 0x000fe4000fffe1ff */
[----:B------:R-:W-:Y:S02]  /*4a50*/  @!UP0 UIMAD UR6, UR10, UR42, UR5 ;  /* 0x0000002a0a0682a4 */ /* 0x000fe4000f8e0205 */
[----:B------:R-:W-:Y:S02]  /*4a60*/  UIMAD UR13, UR16, UR4, UR13 ;  /* 0x00000004100d72a4 */ /* 0x000fe4000f8e020d */
[----:B------:R-:W-:Y:S01]  /*4a70*/  UIMAD UR7, UR30, UR8, UR7 ;  /* 0x000000081e0772a4 */ /* 0x000fe2000f8e0207 */
[----:B------:R-:W-:Y:S02]  /*4a80*/  @!UP0 UMOV UR5, UR9 ;  /* 0x0000000900058c82 */ /* 0x000fe40008000000 */
[----:B------:R-:W-:Y:S02]  /*4a90*/  UIMAD UR13, UR5, UR16, UR13 ;  /* 0x00000010050d72a4 */ /* 0x000fe4000f8e020d */
[----:B------:R-:W-:Y:S11]  /*4aa0*/  UIMAD UR7, UR6, UR30, UR7 ;  /* 0x0000001e060772a4 */ /* 0x000ff6000f8e0207 */
[----:B------:R-:W-:Y:S01]  /*4ab0*/  @!UPT UIADD3 URZ, UPT, UPT, URZ, URZ, URZ ;  /* 0x000000fffffff290 */ /* 0x000fe2000fffe0ff */
.L_x_86:
[----:B------:R-:W3:Y:S01]  /*4ac0*/  @!UP3 LDCU.128 UR20, c[0x0][0xb10] ;  /* 0x00016200ff14b7ac */ /* 0x000ee20008000c00 */
[----:B------:R-:W-:Y:S02]  /*4ad0*/  ISETP.NE.U32.AND P0, PT, RZ, UR26, PT ;  /* 0x0000001aff007c0c */ /* 0x000fe4000bf05070 */
[----:B------:R-:W-:Y:S02]  /*4ae0*/  SHF.L.U32 R2, R11, 0x1f, RZ ;  /* 0x0000001f0b027819 */ /* 0x000fe400000006ff */
[----:B------:R-:W-:Y:S01]  /*4af0*/  ISETP.NE.AND.EX P0, PT, RZ, UR27, PT, P0 ;  /* 0x0000001bff007c0c */ /* 0x000fe2000bf05300 */
[----:B------:R-:W4:Y:S01]  /*4b00*/  @!UP3 LDCU UR5, c[0x0][0xb0c] ;  /* 0x00016180ff05b7ac */ /* 0x000f220008000800 */
[----:B---3--:R-:W-:Y:S07]  /*4b10*/  UIMAD.WIDE.U32 UR8, UR13, UR20, URZ ;  /* 0x000000140d0872a5 */ /* 0x008fee000f8e00ff */
[----:B------:R-:W-:Y:S01]  /*4b20*/  @!UP3 UMOV UR4, UR9 ;  /* 0x000000090004bc82 */ /* 0x000fe20008000000 */
[----:B----4-:R-:W-:Y:S02]  /*4b30*/  @!UP3 UISETP.NE.AND UP0, UPT, UR5, 0x1, UPT ;  /* 0x000000010500b88c */ /* 0x010fe4000bf05270 */
[----:B------:R-:W-:Y:S02]  /*4b40*/  @!UP3 USHF.R.U32.HI UR4, URZ, UR21, UR4 ;  /* 0x00000015ff04b299 */ /* 0x000fe40008011604 */
[----:B------:R-:W-:Y:S02]  /*4b50*/  UIMAD.WIDE.U32 UR8, UR7, UR23, URZ ;  /* 0x00000017070872a5 */ /* 0x000fe4000f8e00ff */
[----:B------:R-:W-:Y:S02]  /*4b60*/  @!UP3 USEL UR10, UR13, UR4, !UP0 ;  /* 0x000000040d0ab287 */ /* 0x000fe4000c000000 */
[----:B------:R-:W-:Y:S03]  /*4b70*/  @!UP3 UISETP.NE.AND UP0, UPT, UR22, 0x1, UPT ;  /* 0x000000011600b88c */ /* 0x000fe6000bf05270 */
[----:B------:R-:W-:Y:S02]  /*4b80*/  @!UP3 UMOV UR6, UR9 ;  /* 0x000000090006bc82 */ /* 0x000fe40008000000 */
[----:B------:R-:W3:Y:S02]  /*4b90*/  @!UP3 LDCU UR4, c[0x0][0xb20] ;  /* 0x00016400ff04b7ac */ /* 0x000ee40008000800 */
[----:B---3--:R-:W-:Y:S04]  /*4ba0*/  @!UP3 USHF.R.U32.HI UR6, URZ, UR4, UR6 ;  /* 0x00000004ff06b299 */ /* 0x008fe80008011606 */
[----:B------:R-:W-:Y:S04]  /*4bb0*/  @!UP3 USEL UR6, UR7, UR6, !UP0 ;  /* 0x000000060706b287 */ /* 0x000fe8000c000000 */
[----:B------:R-:W-:Y:S02]  /*4bc0*/  @!UP3 UIADD3 UR4, UPT, UPT, -UR10, UR6, URZ ;  /* 0x000000060a04b290 */ /* 0x000fe4000fffe1ff */
[----:B------:R-:W-:Y:S02]  /*4bd0*/  @!UP3 UIADD3 UR6, UPT, UPT, UR10, -UR6, URZ ;  /* 0x800000060a06b290 */ /* 0x000fe4000fffe0ff */
[----:B------:R-:W-:Y:S02]  /*4be0*/  @!UP3 UIMAD UR13, UR4, UR5, UR13 ;  /* 0x00000005040db2a4 */ /* 0x000fe4000f8e020d */
[----:B------:R-:W-:Y:S01]  /*4bf0*/  @!UP3 UIMAD UR7, UR6, UR22, UR7 ;  /* 0x000000160607b2a4 */ /* 0x000fe2000f8e0207 */
[----:B------:R-:W-:Y:S11]  /*4c00*/  BRA.U UP4, `(.L_x_87) ;  /* 0x0000000104107547 */ /* 0x000ff6000b800000 */
[----:B------:R-:W-:Y:S04]  /*4c10*/  MOV R3, UR37 ;  /* 0x0000002500037c02 */ /* 0x000fe80008000f00 */
[----:B------:R-:W-:Y:S04]  /*4c20*/  SHF.L.U32 R3, R3, 0x1f, RZ ;  /* 0x0000001f03037819 */ /* 0x000fe800000006ff */
[----:B------:R-:W3:Y:S02]  /*4c30*/  SYNCS.PHASECHK.TRANS64.TRYWAIT P1, [UR17+0xe8], R3 ;  /* 0x0000e803ff0075a7 */ /* 0x000ee40008021111 */
[----:B---3--:R-:W-:Y:S05]  /*4c40*/  @!P1 BRA `(.L_x_88) ;  /* 0x0000002c00189947 */ /* 0x008fea0003800000 */
.L_x_87:
[----:B------:R-:W-:Y:S05]  /*4c50*/  BRA.U !UP6, `(.L_x_89) ;  /* 0x000000010e387547 */ /* 0x000fea000b800000 */
[----:B------:R-:W-:Y:S01]  /*4c60*/  UPLOP3.LUT UP1, UPT, UPT, UPT, UP5, 0x80, 0x8 ;  /* 0x000000000008789c */ /* 0x000fe20003f2f050 */
[----:B--2---:R-:W-:Y:S01]  /*4c70*/  HFMA2 R0, -RZ, RZ, 0, 5.9604644775390625e-08 ;  /* 0x00000001ff007431 */ /* 0x004fe200000001ff */
[----:B------:R-:W2:Y:S01]  /*4c80*/  LDCU.64 UR8, c[0x0][0x358] ;  /* 0x00006b00ff0877ac */ /* 0x000ea20008000a00 */
[----:B------:R-:W-:Y:S03]  /*4c90*/  IMAD.MOV.U32 R79, RZ, RZ, 0x1 ;  /* 0x00000001ff4f7424 */ /* 0x000fe600078e00ff */
[----:B------:R-:W-:Y:S05]  /*4ca0*/  PLOP3.LUT P1, PT, PT, PT, UP1, 0x80, 0x8 ;  /* 0x000000000008781c */ /* 0x000fea0003f2f018 */
[----:B------:R-:W3:Y:S01]  /*4cb0*/  @UP1 LDCU.64 UR4, c[0x0][0x888] ;  /* 0x00011100ff0417ac */ /* 0x000ee20008000a00 */
[----:B------:R-:W-:Y:S07]  /*4cc0*/  @UP1 UIMAD UR6, UR36, UR26, URZ ;  /* 0x0000001a240612a4 */ /* 0x000fee000f8e02ff */
[----:B------:R-:W-:Y:S01]  /*4cd0*/  @!P1 PRMT R79, R0, 0x7610, R79 ;  /* 0x00007610004f9816 */ /* 0x000fe2000000004f */
[----:B---3--:R-:W-:Y:S06]  /*4ce0*/  @UP1 UIMAD.WIDE UR4, UR6, 0x4, UR4 ;  /* 0x00000004060418a5 */ /* 0x008fec000f8e0204 */
[----:B------:R-:W-:Y:S01]  /*4cf0*/  IMAD.U32 R4, RZ, RZ, UR4 ;  /* 0x00000004ff047e24 */ /* 0x000fe2000f8e00ff */
[----:B------:R-:W-:Y:S04]  /*4d00*/  MOV R5, UR5 ;  /* 0x0000000500057c02 */ /* 0x000fe80008000f00 */
[----:B------:R-:W3:Y:S01]  /*4d10*/  @!UP1 LDCU UR4, c[0x0][0x880] ;  /* 0x00011000ff0497ac */ /* 0x000ee20008000800 */
[----:B--2--5:R4:W5:Y:S02]  /*4d20*/  @P1 LDG.E R39, desc[UR8][R4.64] ;  /* 0x0000000804271981 */ /* 0x024964000c1e1900 */
[----:B---34-:R-:W-:Y:S07]  /*4d30*/  @!P1 IMAD.U32 R39, RZ, RZ, UR4 ;  /* 0x00000004ff279e24 */ /* 0x018fee000f8e00ff */
.L_x_89:
[----:B-----5:R-:W-:Y:S01]  /*4d40*/  @!P0 FSETP.EQ.AND P2, PT, R39, RZ, PT ;  /* 0x000000ff2700820b */ /* 0x020fe20003f42000 */
[----:B------:R-:W-:Y:S01]  /*4d50*/  @!UPT UIADD3 URZ, UPT, UPT, URZ, URZ, URZ ;  /* 0x000000fffffff290 */ /* 0x000fe2000fffe0ff */
[----:B------:R-:W-:Y:S11]  /*4d60*/  @!P0 BRA `(.L_x_90) ;  /* 0x0000000000148947 */ /* 0x000ff60003800000 */
[----:B------:R-:W-:Y:S02]  /*4d70*/  LOP3.LUT P0, RZ, R79, 0xff, RZ, 0xc0, !PT ;  /* 0x000000ff4fff7812 */ /* 0x000fe4000780c0ff */
[----:B------:R-:W-:Y:S04]  /*4d80*/  PLOP3.LUT P2, PT, PT, PT, UP1, 0x80, 0x8 ;  /* 0x000000000008781c */ /* 0x000fe80003f4f018 */
[----:B------:R-:W-:Y:S07]  /*4d90*/  PLOP3.LUT P2, PT, P2, PT, PT, 0x8, 0x80 ;  /* 0x000000000080781c */ /* 0x000fee000174e170 */
[----:B------:R-:W-:Y:S11]  /*4da0*/  @P0 FSETP.EQ.AND P2, PT, R39, RZ, PT ;  /* 0x000000ff2700020b */ /* 0x000ff60003f42000 */
[----:B------:R-:W-:Y:S02]  /*4db0*/  @!UPT UIADD3 URZ, UPT, UPT, URZ, URZ, URZ ;  /* 0x000000fffffff290 */ /* 0x000fe4000fffe0ff */
.L_x_90:
[----:B------:R-:W3:Y:S01]  /*4dc0*/  SYNCS.PHASECHK.TRANS64.TRYWAIT P0, [UR17+0xd8], R2 ;  /* 0x0000d802ff0075a7 */ /* 0x000ee20008001111 */
[----:B------:R-:W-:Y:S02]  /*4dd0*/  ELECT P1, URZ, PT ;  /* 0x0000000000ff782f */ /* 0x000fe40003820000 */
[----:B------:R-:W-:Y:S01]  /*4de0*/  IADD3 R10, PT, PT, R10, 0x1, RZ ;  /* 0x000000010a0a7810 */ /* 0x000fe20007ffe0ff */
[----:B---3--:R-:W-:Y:S10]  /*4df0*/  @!P0 BRA `(.L_x_91) ;  /* 0x0000002800c48947 */ /* 0x008ff40003800000 */
.L_x_160:
[----:B------:R-:W-:Y:S01]  /*4e00*/  PLOP3.LUT P1, PT, P2, P1, PT, 0xf2, 0x2f ;  /* 0x00000000002f781c */ /* 0x000fe20001723e72 */
[----:B------:R-:W-:Y:S01]  /*4e10*/  UMOV UR18, 0x0 ;  /* 0x0000000000127882 */ /* 0x000fe20000000000 */
[----:B------:R-:W-:Y:S01]  /*4e20*/  UMOV UR19, 0x10000000 ;  /* 0x1000000000137882 */ /* 0x000fe20000000000 */
[----:B------:R-:W-:Y:S01]  /*4e30*/  UMOV UR12, UR36 ;  /* 0x00000024000c7c82 */ /* 0x000fe20008000000 */
[----:B------:R-:W-:Y:S01]  /*4e40*/  LOP3.LUT R11, R11, 0x1, RZ, 0x3c, !PT ;  /* 0x000000010b0b7812 */ /* 0x000fe200078e3cff */
[----:B------:R-:W-:Y:S01]  /*4e50*/  UMOV UR36, UR25 ;  /* 0x0000001900247c82 */ /* 0x000fe20008000000 */
[----:B------:R-:W-:Y:S07]  /*4e60*/  UPLOP3.LUT UP4, UPT, UPT, UPT, UPT, 0x80, 0x8 ;  /* 0x000000000008789c */ /* 0x000fee0003f8f070 */
[----:B--2---:R-:W-:Y:S01]  /*4e70*/  @!P1 IADD3 R2, P0, PT, R12, 0x580, RZ ;  /* 0x000005800c029810 */ /* 0x004fe20007f1e0ff */
[----:B------:R-:W-:Y:S03]  /*4e80*/  VOTEU.ALL UP0, P1 ;  /* 0x0000000000ff7886 */ /* 0x000fe60000800000 */
[----:B------:R-:W-:Y:S01]  /*4e90*/  @!P1 R2UR UR5, R2 ;  /* 0x00000000020592ca */ /* 0x000fe200000e0000 */
[----:B------:R-:W-:Y:S01]  /*4ea0*/  @!P1 IMAD.X R0, RZ, RZ, R13, P0 ;  /* 0x000000ffff009224 */ /* 0x000fe200000e060d */
[----:B------:R-:W-:Y:S01]  /*4eb0*/  @!UP0 USHF.L.U32 UR10, UR45, 0x6, URZ ;  /* 0x000000062d0a8899 */ /* 0x000fe200080006ff */
[----:B------:R-:W-:Y:S01]  /*4ec0*/  ISETP.NE.AND P0, PT, R10, 0x2, PT ;  /* 0x000000020a00780c */ /* 0x000fe20003f05270 */
[----:B------:R-:W-:Y:S02]  /*4ed0*/  @!UP0 USHF.L.U32 UR11, UR46, 0x6, URZ ;  /* 0x000000062e0b8899 */ /* 0x000fe400080006ff */
[----:B------:R-:W-:Y:S01]  /*4ee0*/  @!P1 R2UR UR4, R0 ;  /* 0x00000000000492ca */ /* 0x000fe200000e0000 */
[----:B------:R-:W-:Y:S01]  /*4ef0*/  @!UP0 UIADD3 UR8, UPT, UPT, UR17, 0x200, URZ ;  /* 0x0000020011088890 */ /* 0x000fe2000fffe0ff */
[----:B------:R-:W-:Y:S01]  /*4f00*/  SEL R0, RZ, 0x1, P0 ;  /* 0x00000001ff007807 */ /* 0x000fe20000000000 */
[----:B------:R-:W-:Y:S01]  /*4f10*/  @!UP0 UIADD3 UR9, UPT, UPT, UR17, 0xd0, URZ ;  /* 0x000000d011098890 */ /* 0x000fe2000fffe0ff */
[----:B------:R-:W-:Y:S01]  /*4f20*/  SEL R10, R10, RZ, P0 ;  /* 0x000000ff0a0a7207 */ /* 0x000fe20000000000 */
[----:B------:R-:W-:Y:S01]  /*4f30*/  VOTEU.ALL UP0, P1 ;  /* 0x0000000000ff7886 */ /* 0x000fe20000800000 */
[----:B------:R-:W-:Y:S01]  /*4f40*/  LOP3.LUT R9, R9, R0, RZ, 0x3c, !PT ;  /* 0x0000000009097212 */ /* 0x000fe200078e3cff */
[----:B------:R-:W-:Y:S01]  /*4f50*/  IMAD.U32 R2, RZ, RZ, UR5 ;  /* 0x00000005ff027e24 */ /* 0x000fe2000f8e00ff */
[----:B------:R-:W-:Y:S02]  /*4f60*/  UIADD3 UR45, UPT, UPT, UR7, UR57, URZ ;  /* 0x00000039072d7290 */ /* 0x000fe4000fffe0ff */
[----:B------:R-:W-:Y:S03]  /*4f70*/  UIADD3 UR46, UPT, UPT, UR13, UR60, URZ ;  /* 0x0000003c0d2e7290 */ /* 0x000fe6000fffe0ff */
[----:B------:R-:W-:Y:S01]  /*4f80*/  IMAD.U32 R3, RZ, RZ, UR4 ;  /* 0x00000004ff037e24 */ /* 0x000fe2000f8e00ff */
[----:B------:R-:W-:Y:S04]  /*4f90*/  @!P1 R2UR UR4, R2 ;  /* 0x00000000020492ca */ /* 0x000fe800000e0000 */
[----:B------:R-:W-:Y:S11]  /*4fa0*/  @!P1 R2UR UR5, R3 ;  /* 0x00000000030592ca */ /* 0x000ff600000e0000 */
[----:B------:R-:W-:Y:S02]  /*4fb0*/  @!UPT UIADD3 URZ, UPT, UPT, URZ, URZ, URZ ;  /* 0x000000fffffff290 */ /* 0x000fe4000fffe0ff */
[----:B------:R2:W-:Y:S01]  /*4fc0*/  @!UP0 UTMALDG.3D [UR8], [UR4], desc[UR18] ;  /* 0x00001208040085b4 */ /* 0x0005e20008011000 */
[----:B------:R2:W-:Y:S01]  /*4fd0*/  @!P1 SYNCS.ARRIVE.TRANS64.RED.A0TR RZ, [UR17+0xd0], R8 ;  /* 0x0000d008ffff99a7 */ /* 0x0005e20008300411 */
[----:B------:R-:W-:Y:S01]  /*4fe0*/  SYNCS.ARRIVE.TRANS64.RED.A1T0 RZ, [UR48], RZ ;  /* 0x000000ffffff79a7 */ /* 0x000fe20008100430 */
[----:B------:R-:W-:Y:S05]  /*4ff0*/  BRA.U UP2, `(.L_x_92) ;  /* 0xfffffff502747547 */ /* 0x000fea000b83ffff */
[----:B------:R-:W-:Y:S07]  /*5000*/  MOV R0, UR17 ;  /* 0x0000001100007c02 */ /* 0x000fee0008000f00 */
.L_x_93:
[----:B---3--:R-:W-:-:S04]  /*5010*/  SHF.L.U32 R2, R11, 0x1f, RZ ;  /* 0x0000001f0b027819 */ /* 0x008fc800000006ff */
[----:B------:R3:W4:Y:S03]  /*5020*/  SYNCS.PHASECHK.TRANS64.TRYWAIT P0, [R0+URZ+0xd8], R2 ;  /* 0x0000d802000075a7 */ /* 0x00072600080011ff */
[----:B----4-:R-:W-:Y:S05]  /*5030*/  @!P0 NANOSLEEP.SYNCS 0x989680 ;  /* 0x009896800000895d */ /* 0x010fea0003900000 */
[----:B------:R-:W4:Y:S02]  /*5040*/  @!P0 SYNCS.PHASECHK.TRANS64 P0, [R0+URZ+0xd8], R2 ;  /* 0x0000d802000085a7 */ /* 0x000f2400080010ff */
[----:B-12-4-:R-:W-:Y:S05]  /*5050*/  @P0 EXIT ;  /* 0x000000000000094d */ /* 0x016fea0003800000 */
[----:B------:R-:W-:Y:S05]  /*5060*/  BRA `(.L_x_93) ;  /* 0xfffffffc00e87947 */ /* 0x000fea000383ffff */
.L_x_84:
[----:B------:R-:W-:-:S06]  /*5070*/  UISETP.GE.AND UP0, UPT, UR18, 0x4, UPT ;  /* 0x000000041200788c */ /* 0x000fcc000bf06270 */
[----:B------:R-:W-:-:S13]  /*5080*/  PLOP3.LUT P0, PT, PT, PT, UP0, 0x80, 0x8 ;  /* 0x000000000008781c */ /* 0x000fda0003f0f008 */
[----:B-1----:R-:W-:Y:S05]  /*5090*/  @!P0 EXIT ;  /* 0x000000000000894d */ /* 0x002fea0003800000 */
[----:B------:R-:W-:Y:S01]  /*50a0*/  BAR.SYNC.DEFER_BLOCKING 0x6, 0xa0 ;  /* 0x0182800000007b1d */ /* 0x000fe20000010000 */
[C---:B------:R-:W-:Y:S02]  /*50b0*/  IMAD.SHL.U32 R7, R76.reuse, 0x40, RZ ;  /* 0x000000404c077824 */ /* 0x040fe400078e00ff */
[----:B------:R-:W-:Y:S02]  /*50c0*/  HFMA2 R81, -RZ, RZ, 0, 0 ;  /* 0x00000000ff517431 */ /* 0x000fe400000001ff */
[C---:B------:R-:W-:Y:S01]  /*50d0*/  IMAD.SHL.U32 R4, R76.reuse, 0x20, RZ ;  /* 0x000000204c047824 */ /* 0x040fe200078e00ff */
[----:B------:R-:W-:Y:S01]  /*50e0*/  CS2R R82, SRZ ;  /* 0x0000000000527805 */ /* 0x000fe2000001ff00 */
[----:B------:R-:W-:Y:S01]  /*50f0*/  IMAD.SHL.U32 R6, R76, 0x2, RZ ;  /* 0x000000024c067824 */ /* 0x000fe200078e00ff */
[----:B------:R-:W-:Y:S01]  /*5100*/  UMOV UR44, 0x400 ;  /* 0x00000400002c7882 */ /* 0x000fe20000000000 */
[----:B------:R-:W-:Y:S01]  /*5110*/  LOP3.LUT R5, R7, 0x180, RZ, 0xc0, !PT ;  /* 0x0000018007057812 */ /* 0x000fe200078ec0ff */
[----:B------:R-:W-:Y:S01]  /*5120*/  ULEA UR44, UR48, UR44, 0x18 ;  /* 0x0000002c302c7291 */ /* 0x000fe2000f8ec0ff */
[----:B------:R-:W-:Y:S01]  /*5130*/  LOP3.LUT R4, R4, 0xc00, RZ, 0xc0, !PT ;  /* 0x00000c0004047812 */ /* 0x000fe200078ec0ff */
[----:B------:R-:W1:Y:S01]  /*5140*/  LDC.64 R72, c[0x0][0x888] ;  /* 0x00022200ff487b82 */ /* 0x000e620000000a00 */
[----:B------:R-:W-:Y:S01]  /*5150*/  LOP3.LUT R6, R5, 0x20, R6, 0xf8, !PT ;  /* 0x0000002005067812 */ /* 0x000fe200078ef806 */
[----:B------:R-:W-:Y:S01]  /*5160*/  IMAD.SHL.U32 R5, R76, 0x8, RZ ;  /* 0x000000084c057824 */ /* 0x000fe200078e00ff */
[----:B------:R-:W-:Y:S01]  /*5170*/  LOP3.LUT R4, R4, 0x40, R7, 0xf8, !PT ;  /* 0x0000004004047812 */ /* 0x000fe200078ef807 */
[----:B------:R-:W-:Y:S01]  /*5180*/  IMAD.U32 R37, R76, 0x10000, RZ ;  /* 0x000100004c257824 */ /* 0x000fe200078e00ff */
[----:B------:R-:W-:Y:S01]  /*5190*/  UIADD3 UR4, UPT, UPT, UR44, 0x1200, URZ ;  /* 0x000012002c047890 */ /* 0x000fe2000fffe0ff */
[----:B------:R-:W-:Y:S01]  /*51a0*/  IMAD.MOV.U32 R36, RZ, RZ, RZ ;  /* 0x000000ffff247224 */ /* 0x000fe200078e00ff */
[----:B------:R-:W-:Y:S01]  /*51b0*/  LOP3.LUT R5, R6, 0x30, R5, 0x78, !PT ;  /* 0x0000003006057812 */ /* 0x000fe200078e7805 */
[----:B------:R-:W2:Y:S01]  /*51c0*/  LDC.64 R74, c[0x0][0x890] ;  /* 0x00022400ff4a7b82 */ /* 0x000ea20000000a00 */
[----:B------:R-:W-:Y:S01]  /*51d0*/  LOP3.LUT R4, R4, 0x200, R7, 0xf8, !PT ;  /* 0x0000020004047812 */ /* 0x000fe200078ef807 */
[----:B------:R-:W-:Y:S01]  /*51e0*/  IMAD.MOV.U32 R84, RZ, RZ, RZ ;  /* 0x000000ffff547224 */ /* 0x000fe200078e00ff */
[----:B------:R-:W-:Y:S01]  /*51f0*/  LOP3.LUT R37, R37, 0x600000, RZ, 0xc0, !PT ;  /* 0x0060000025257812 */ /* 0x000fe200078ec0ff */
[----:B------:R-:W-:Y:S01]  /*5200*/  IMAD.U32 R85, RZ, RZ, UR4 ;  /* 0x00000004ff557e24 */ /* 0x000fe2000f8e00ff */
[----:B------:R-:W-:Y:S01]  /*5210*/  LOP3.LUT R78, R4, R5, RZ, 0xfc, !PT ;  /* 0x00000005044e7212 */ /* 0x000fe200078efcff */
[----:B------:R-:W3:Y:S01]  /*5220*/  LDS R0, [UR44+0x1a0] ;  /* 0x0001a02cff007984 */ /* 0x000ee20008000800 */
[----:B------:R-:W-:Y:S01]  /*5230*/  IMAD.SHL.U32 R4, R76, 0x10, RZ ;  /* 0x000000104c047824 */ /* 0x000fe200078e00ff */
[----:B------:R-:W4:Y:S01]  /*5240*/  LDC.64 R70, c[0x0][0x8b0] ;  /* 0x00022c00ff467b82 */ /* 0x000f220000000a00 */
[----:B------:R-:W-:Y:S01]  /*5250*/  IADD3 R77, PT, PT, R78, UR44, RZ ;  /* 0x0000002c4e4d7c10 */ /* 0x000fe2000fffe0ff */
[----:B------:R-:W1:Y:S02]  /*5260*/  LDCU UR50, c[0x0][0x370] ;  /* 0x00006e00ff3277ac */ /* 0x000e640008000800 */
[----:B------:R-:W-:Y:S01]  /*5270*/  LOP3.LUT R4, R4, 0x20, RZ, 0xc0, !PT ;  /* 0x0000002004047812 */ /* 0x000fe200078ec0ff */
[----:B------:R-:W1:Y:S03]  /*5280*/  LDCU.64 UR62, c[0x0][0x348] ;  /* 0x00006900ff3e77ac */ /* 0x000e660008000a00 */
[----:B------:R-:W1:Y:S01]  /*5290*/  LDC.64 R68, c[0x0][0x8a8] ;  /* 0x00022a00ff447b82 */ /* 0x000e620000000a00 */
[----:B------:R-:W-:Y:S01]  /*52a0*/  IADD3 R77, PT, PT, -R4, 0x200, R77 ;  /* 0x00000200044d7810 */ /* 0x000fe20007ffe14d */
[----:B------:R-:W1:Y:S01]  /*52b0*/  LDCU UR43, c[0x0][0xb0c] ;  /* 0x00016180ff2b77ac */ /* 0x000e620008000800 */
[----:B------:R-:W1:Y:S01]  /*52c0*/  LDCU UR39, c[0x0][0xb30] ;  /* 0x00016600ff2777ac */ /* 0x000e620008000800 */
[----:B------:R-:W1:Y:S01]  /*52d0*/  LDCU.64 UR58, c[0x0][0x888] ;  /* 0x00011100ff3a77ac */ /* 0x000e620008000a00 */
[----:B------:R-:W1:Y:S01]  /*52e0*/  LDCU.64 UR40, c[0x0][0xb28] ;  /* 0x00016500ff2877ac */ /* 0x000e620008000a00 */
[----:B------:R-:W1:Y:S01]  /*52f0*/  LDCU.128 UR52, c[0x0][0xb10] ;  /* 0x00016200ff3477ac */ /* 0x000e620008000c00 */
[----:B------:R-:W1:Y:S01]  /*5300*/  LDCU UR49, c[0x0][0x374] ;  /* 0x00006e80ff3177ac */ /* 0x000e620008000800 */
[----:B------:R-:W-:Y:S01]  /*5310*/  UIADD3 UR56, UPT, UPT, UR44, 0x200, URZ ;  /* 0x000002002c387890 */ /* 0x000fe2000fffe0ff */
[----:B---3--:R-:W-:-:S11]  /*5320*/  IMAD.IADD R37, R0, 0x1, R37 ;  /* 0x0000000100257824 */ /* 0x008fd600078e0225 */
.L_x_111:
[----:B------:R-:W-:Y:S02]  /*5330*/  LEA R3, R81, UR44, 0x3 ;  /* 0x0000002c51037c11 */ /* 0x000fe4000f8e18ff */
[----:B------:R-:W-:Y:S02]  /*5340*/  SHF.L.U32 R0, R83, 0x1f, RZ ;  /* 0x0000001f53007819 */ /* 0x000fe400000006ff */
[----:B-1----:R-:W-:Y:S02]  /*5350*/  LEA R4, R81, UR44, 0x4 ;  /* 0x0000002c51047c11 */ /* 0x002fe4000f8e20ff */
[----:B------:R-:W3:Y:S02]  /*5360*/  SYNCS.PHASECHK.TRANS64.TRYWAIT P0, [R3+URZ+0xf0], R0 ;  /* 0x0000f000030075a7 */ /* 0x000ee400080011ff */
[----:B--23--:R-:W-:Y:S05]  /*5370*/  @!P0 BRA `(.L_x_94) ;  /* 0x00000024007c8947 */ /* 0x00cfea0003800000 */
.L_x_161:
[----:B------:R-:W1:Y:S01]  /*5380*/  LDS.128 R4, [R4+0x180] ;  /* 0x0001800004047984 */ /* 0x000e620000000c00 */
[----:B------:R-:W-:Y:S01]  /*5390*/  UISETP.GE.AND UP0, UPT, UR42, 0x1, UPT ;  /* 0x000000012a00788c */ /* 0x000fe2000bf06270 */
[----:B------:R-:W-:Y:S01]  /*53a0*/  @!PT LDS RZ, [RZ] ;  /* 0x00000000fffff984 */ /* 0x000fe20000000800 */
[----:B------:R-:W-:Y:S01]  /*53b0*/  @!PT LDS RZ, [RZ] ;  /* 0x00000000fffff984 */ /* 0x000fe20000000800 */
[----:B------:R-:W-:Y:S01]  /*53c0*/  @!PT LDS RZ, [RZ] ;  /* 0x00000000fffff984 */ /* 0x000fe20000000800 */
[----:B------:R-:W-:Y:S01]  /*53d0*/  @!PT LDS RZ, [RZ] ;  /* 0x00000000fffff984 */ /* 0x000fe20000000800 */
[----:B------:R2:W-:Y:S06]  /*53e0*/  MEMBAR.ALL.CTA ;  /* 0x0000000000007992 */ /* 0x0005ec0000008000 */
[----:B--2---:R-:W2:Y:S01]  /*53f0*/  FENCE.VIEW.ASYNC.S ;  /* 0x00000000000073c6 */ /* 0x004ea20000000000 */
[----:B-1----:R-:W-:Y:S11]  /*5400*/  LOP3.LUT P0, RZ, R6, 0x1, RZ, 0xc0, !PT ;  /* 0x0000000106ff7812 */ /* 0x002ff6000780c0ff */
[----:B------:R-:W-:Y:S02]  /*5410*/  @!UPT UIADD3 URZ, UPT, UPT, URZ, URZ, URZ ;  /* 0x000000fffffff290 */ /* 0x000fe4000fffe0ff */
[----:B--2---:R-:W-:Y:S01]  /*5420*/  VOTEU.ANY UP1, P0 ;  /* 0x0000000000ff7886 */ /* 0x004fe20000020100 */
[----:B------:R-:W-:Y:S01]  /*5430*/  PLOP3.LUT P0, PT, PT, PT, UP1, 0x80, 0x8 ;  /* 0x000000000008781c */ /* 0x000fe20003f0f018 */
[----:B------:R-:W-:Y:S11]  /*5440*/  UP2UR UR47, UPR, URZ, 0x2 ;  /* 0x00000002ff2f7883 */ /* 0x000ff60008000000 */
[----:B------:R-:W-:Y:S01]  /*5450*/  @!UPT UIADD3 URZ, UPT, UPT, URZ, URZ, URZ ;  /* 0x000000fffffff290 */ /* 0x000fe2000fffe0ff */
[----:B---3--:R-:W-:Y:S02]  /*5460*/  @P0 SHF.R.U32.HI R0, RZ, 0x10, R5 ;  /* 0x00000010ff000819 */ /* 0x008fe40000011605 */
        /* <DEDUP_REMOVED lines=12> */
[----:B------:R-:W2:Y:S01]  /*5530*/  LDCU UR12, c[0x0][0xb20] ;  /* 0x00016400ff0c77ac */ /* 0x000ea20008000800 */
[----:B------:R-:W-:Y:S02]  /*5540*/  UIMAD.WIDE.U32 UR4, UR49, UR55, URZ ;  /* 0x00000037310472a5 */ /* 0x000fe4000f8e00ff */
[----:B------:R-:W-:Y:S02]  /*5550*/  UIMAD.WIDE.U32 UR6, UR50, UR52, URZ ;  /* 0x00000034320672a5 */ /* 0x000fe4000f8e00ff */
[----:B------:R-:W-:Y:S02]  /*5560*/  UISETP.NE.AND UP0, UPT, UR54, 0x1, UPT ;  /* 0x000000013600788c */ /* 0x000fe4000bf05270 */
[----:B------:R-:W-:Y:S02]  /*5570*/  UIMAD.WIDE.U32 UR8, UR37, UR55, URZ ;  /* 0x00000037250872a5 */ /* 0x000fe4000f8e00ff */
[----:B------:R-:W-:Y:S02]  /*5580*/  UIMAD.WIDE.U32 UR10, UR38, UR52, URZ ;  /* 0x00000034260a72a5 */ /* 0x000fe4000f8e00ff */
[----:B------:R-:W-:Y:S02]  /*5590*/  UISETP.NE.AND UP1, UPT, UR43, 0x1, UPT ;  /* 0x000000012b00788c */ /* 0x000fe4000bf25270 */
[----:B------:R-:W-:Y:S01]  /*55a0*/  UISETP.NE.AND UP2, UPT, UR42, 0x1, UPT ;  /* 0x000000012a00788c */ /* 0x000fe2000bf45270 */
[----:B------:R-:W-:Y:S02]  /*55b0*/  UMOV UR4, UR5 ;  /* 0x0000000500047c82 */ /* 0x000fe40008000000 */
[----:B--2---:R-:W-:Y:S03]  /*55c0*/  USHF.R.U32.HI UR5, URZ, UR12, UR4 ;  /* 0x0000000cff057299 */ /* 0x004fe60008011604 */
[----:B------:R-:W-:Y:S02]  /*55d0*/  UMOV UR4, UR7 ;  /* 0x0000000700047c82 */ /* 0x000fe40008000000 */
[----:B------:R-:W-:Y:S02]  /*55e0*/  USHF.R.U32.HI UR7, URZ, UR53, UR4 ;  /* 0x00000035ff077299 */ /* 0x000fe40008011604 */
[----:B------:R-:W-:Y:S02]  /*55f0*/  USEL UR4, UR49, UR5, !UP0 ;  /* 0x0000000531047287 */ /* 0x000fe4000c000000 */
[----:B------:R-:W-:Y:S01]  /*5600*/  USEL UR7, UR50, UR7, !UP1 ;  /* 0x0000000732077287 */ /* 0x000fe2000c800000 */
[----:B------:R-:W-:Y:S01]  /*5610*/  UMOV UR5, UR9 ;  /* 0x0000000900057c82 */ /* 0x000fe20008000000 */
[----:B------:R-:W-:Y:S02]  /*5620*/  UIMAD.WIDE.U32 UR8, UR4, UR40, URZ ;  /* 0x00000028040872a5 */ /* 0x000fe4000f8e00ff */
[----:B------:R-:W-:Y:S03]  /*5630*/  USHF.R.U32.HI UR6, URZ, UR12, UR5 ;  /* 0x0000000cff067299 */ /* 0x000fe60008011605 */
[----:B------:R-:W-:Y:S01]  /*5640*/  UMOV UR5, UR11 ;  /* 0x0000000b00057c82 */ /* 0x000fe20008000000 */
[----:B------:R-:W-:Y:S02]  /*5650*/  UIMAD.WIDE.U32 UR10, UR7, UR40, URZ ;  /* 0x00000028070a72a5 */ /* 0x000fe4000f8e00ff */
[----:B------:R-:W-:Y:S02]  /*5660*/  USHF.R.U32.HI UR12, URZ, UR53, UR5 ;  /* 0x00000035ff0c7299 */ /* 0x000fe40008011605 */
[----:B------:R-:W-:Y:S01]  /*5670*/  USEL UR6, UR37, UR6, !UP0 ;  /* 0x0000000625067287 */ /* 0x000fe2000c000000 */
[----:B------:R-:W-:Y:S02]  /*5680*/  UMOV UR5, UR9 ;  /* 0x0000000900057c82 */ /* 0x000fe40008000000 */
[----:B------:R-:W-:Y:S01]  /*5690*/  UMOV UR10, UR11 ;  /* 0x0000000b000a7c82 */ /* 0x000fe20008000000 */
[----:B------:R-:W-:Y:S02]  /*56a0*/  @UP2 USHF.R.U32.HI UR4, URZ, UR41, UR5 ;  /* 0x00000029ff042299 */ /* 0x000fe40008011605 */
[----:B------:R-:W-:Y:S02]  /*56b0*/  @UP2 USHF.R.U32.HI UR7, URZ, UR41, UR10 ;  /* 0x00000029ff072299 */ /* 0x000fe4000801160a */
[----:B------:R-:W-:Y:S02]  /*56c0*/  UIMAD UR4, UR42, UR4, URZ ;  /* 0x000000042a0472a4 */ /* 0x000fe4000f8e02ff */
[----:B------:R-:W-:Y:S02]  /*56d0*/  UIMAD.WIDE.U32 UR10, UR6, UR40, URZ ;  /* 0x00000028060a72a5 */ /* 0x000fe4000f8e00ff */
[----:B------:R-:W-:Y:S02]  /*56e0*/  USEL UR5, UR38, UR12, !UP1 ;  /* 0x0000000c26057287 */ /* 0x000fe4000c800000 */
[----:B------:R-:W-:Y:S02]  /*56f0*/  UIMAD UR8, UR42, UR7, URZ ;  /* 0x000000072a0872a4 */ /* 0x000fe4000f8e02ff */
[----:B------:R-:W-:Y:S03]  /*5700*/  UISETP.GE.AND UP0, UPT, UR6, UR4, UPT ;  /* 0x000000040600728c */ /* 0x000fe6000bf06270 */
[----:B------:R-:W-:Y:S01]  /*5710*/  UMOV UR4, UR11 ;  /* 0x0000000b00047c82 */ /* 0x000fe20008000000 */
[----:B------:R-:W-:Y:S02]  /*5720*/  UISETP.GE.OR UP0, UPT, UR5, UR8, UP0 ;  /* 0x000000080500728c */ /* 0x000fe40008706670 */
[----:B------:R-:W-:Y:S02]  /*5730*/  USHF.R.U32.HI UR4, URZ, UR41, UR4 ;  /* 0x00000029ff047299 */ /* 0x000fe40008011604 */
[----:B------:R-:W-:Y:S02]  /*5740*/  UIMAD.WIDE.U32 UR8, UR5, UR40, URZ ;  /* 0x00000028050872a5 */ /* 0x000fe4000f8e00ff */
[----:B------:R-:W-:Y:S02]  /*5750*/  USEL UR11, UR6, UR4, !UP2 ;  /* 0x00000004060b7287 */ /* 0x000fe4000d000000 */
[----:B------:R-:W-:Y:S02]  /*5760*/  UIADD3 UR8, UPT, UPT, -UR5, URZ, URZ ;  /* 0x000000ff05087290 */ /* 0x000fe4000fffe1ff */
[----:B------:R-:W-:Y:S01]  /*5770*/  UIADD3 UR10, UPT, UPT, -UR11, URZ, URZ ;  /* 0x000000ff0b0a7290 */ /* 0x000fe2000fffe1ff */
[----:B------:R-:W-:Y:S01]  /*5780*/  @!UP0 UMOV UR4, UR9 ;  /* 0x0000000900048c82 */ /* 0x000fe20008000000 */
[----:B------:R-:W-:Y:S02]  /*5790*/  UIADD3 UR9, UPT, UPT, -UR6, URZ, URZ ;  /* 0x000000ff06097290 */ /* 0x000fe4000fffe1ff */
[----:B------:R-:W-:Y:S02]  /*57a0*/  @!UP0 USHF.R.U32.HI UR4, URZ, UR41, UR4 ;  /* 0x00000029ff048299 */ /* 0x000fe40008011604 */
[----:B------:R-:W-:Y:S02]  /*57b0*/  UIMAD UR10, UR42, UR10, UR6 ;  /* 0x0000000a2a0a72a4 */ /* 0x000fe4000f8e0206 */
[----:B------:R-:W-:Y:S04]  /*57c0*/  @!UP0 USEL UR4, UR5, UR4, !UP2 ;  /* 0x0000000405048287 */ /* 0x000fe8000d000000 */
[----:B------:R-:W-:Y:S02]  /*57d0*/  @!UP0 UIMAD UR10, UR7, UR10, UR4 ;  /* 0x0000000a070a82a4 */ /* 0x000fe4000f8e0204 */
[----:B------:R-:W-:Y:S02]  /*57e0*/  @!UP0 UIADD3 UR11, UPT, UPT, UR11, -UR4, URZ ;  /* 0x800000040b0b8290 */ /* 0x000fe4000fffe0ff */
[----:B------:R-:W-:Y:S02]  /*57f0*/  UIMAD UR7, UR43, UR8, UR38 ;  /* 0x000000082b0772a4 */ /* 0x000fe4000f8e0226 */
[----:B------:R-:W-:Y:S02]  /*5800*/  @!UP0 UIMAD UR6, UR11, UR42, UR5 ;  /* 0x0000002a0b0682a4 */ /* 0x000fe4000f8e0205 */
[----:B------:R-:W-:Y:S01]  /*5810*/  UIMAD UR4, UR54, UR9, UR37 ;  /* 0x00000009360472a4 */ /* 0x000fe2000f8e0225 */
[----:B------:R-:W-:Y:S02]  /*5820*/  @!UP0 UMOV UR5, UR10 ;  /* 0x0000000a00058c82 */ /* 0x000fe40008000000 */
[----:B------:R-:W-:Y:S02]  /*5830*/  UIMAD UR38, UR5, UR43, UR7 ;  /* 0x0000002b052672a4 */ /* 0x000fe4000f8e0207 */
[----:B------:R-:W-:Y:S11]  /*5840*/  UIMAD UR37, UR6, UR54, UR4 ;  /* 0x00000036062572a4 */ /* 0x000ff6000f8e0204 */
[----:B------:R-:W-:Y:S01]  /*5850*/  @!UPT UIADD3 URZ, UPT, UPT, URZ, URZ, URZ ;  /* 0x000000fffffff290 */ /* 0x000fe2000fffe0ff */
.L_x_95:
[----:B------:R-:W-:Y:S01]  /*5860*/  UISETP.NE.AND UP0, UPT, UR39, 0x1, UPT ;  /* 0x000000012700788c */ /* 0x000fe2000bf05270 */
[----:B------:R-:W-:Y:S10]  /*5870*/  IADD3 R81, PT, PT, R81, 0x1, RZ ;  /* 0x0000000151517810 */ /* 0x000ff40007ffe0ff */
[----:B------:R-:W2:Y:S01]  /*5880*/  @!UP0 LDCU.128 UR12, c[0x0][0xb10] ;  /* 0x00016200ff0c87ac */ /* 0x000ea20008000c00 */
[----:B------:R-:W3:Y:S01]  /*5890*/  @!UP0 LDCU UR5, c[0x0][0xb0c] ;  /* 0x00016180ff0587ac */ /* 0x000ee20008000800 */
[----:B------:R-:W4:Y:S01]  /*58a0*/  @!UP0 LDCU UR10, c[0x0][0xb20] ;  /* 0x00016400ff0a87ac */ /* 0x000f220008000800 */
[----:B--2---:R-:W-:Y:S02]  /*58b0*/  UIMAD.WIDE.U32 UR8, UR38, UR12, URZ ;  /* 0x0000000c260872a5 */ /* 0x004fe4000f8e00ff */
[----:B------:R-:W-:Y:S02]  /*58c0*/  UIMAD.WIDE.U32 UR6, UR37, UR15, URZ ;  /* 0x0000000f250672a5 */ /* 0x000fe4000f8e00ff */
[----:B------:R-:W-:Y:S03]  /*58d0*/  @!UP0 UISETP.NE.AND UP1, UPT, UR14, 0x1, UPT ;  /* 0x000000010e00888c */ /* 0x000fe6000bf25270 */
[----:B------:R-:W-:Y:S01]  /*58e0*/  @!UP0 UMOV UR4, UR9 ;  /* 0x0000000900048c82 */ /* 0x000fe20008000000 */
[----:B---3--:R-:W-:Y:S02]  /*58f0*/  @!UP0 UISETP.NE.AND UP2, UPT, UR5, 0x1, UPT ;  /* 0x000000010500888c */ /* 0x008fe4000bf45270 */
[----:B------:R-:W-:Y:S01]  /*5900*/  @!UP0 USHF.R.U32.HI UR4, URZ, UR13, UR4 ;  /* 0x0000000dff048299 */ /* 0x000fe20008011604 */
[----:B------:R-:W-:Y:S02]  /*5910*/  @!UP0 UMOV UR6, UR7 ;  /* 0x0000000700068c82 */ /* 0x000fe40008000000 */
[----:B----4-:R-:W-:Y:S02]  /*5920*/  @!UP0 USHF.R.U32.HI UR6, URZ, UR10, UR6 ;  /* 0x0000000aff068299 */ /* 0x010fe40008011606 */
[----:B------:R-:W-:Y:S02]  /*5930*/  @!UP0 USEL UR7, UR38, UR4, !UP2 ;  /* 0x0000000426078287 */ /* 0x000fe4000d000000 */
[----:B------:R-:W-:Y:S04]  /*5940*/  @!UP0 USEL UR6, UR37, UR6, !UP1 ;  /* 0x0000000625068287 */ /* 0x000fe8000c800000 */
[----:B------:R-:W-:Y:S02]  /*5950*/  @!UP0 UIADD3 UR4, UPT, UPT, -UR7, UR6, URZ ;  /* 0x0000000607048290 */ /* 0x000fe4000fffe1ff */
[----:B------:R-:W-:Y:S02]  /*5960*/  @!UP0 UIADD3 UR6, UPT, UPT, UR7, -UR6, URZ ;  /* 0x8000000607068290 */ /* 0x000fe4000fffe0ff */
[----:B------:R-:W-:Y:S02]  /*5970*/  @!UP0 UIMAD UR38, UR4, UR5, UR38 ;  /* 0x00000005042682a4 */ /* 0x000fe4000f8e0226 */
[----:B------:R-:W-:Y:S02]  /*5980*/  @!UP0 UIMAD UR37, UR6, UR14, UR37 ;  /* 0x0000000e062582a4 */ /* 0x000fe4000f8e0225 */
[----:B------:R-:W-:Y:S09]  /*5990*/  ULOP3.LUT UP0, URZ, UR56, 0x1b0, URZ, 0xc0, !UPT ;  /* 0x000001b038ff7892 */ /* 0x000ff2000f80c0ff */
[----:B------:R-:W-:Y:S05]  /*59a0*/  BRA.U !UP0, `(.L_x_96) ;  /* 0x0000000108407547 */ /* 0x000fea000b800000 */
[----:B------:R-:W2:Y:S01]  /*59b0*/  LDCU.64 UR8, c[0x4][0x80] ;  /* 0x01001000ff0877ac */ /* 0x000ea20008000a00 */
[----:B------:R-:W-:Y:S01]  /*59c0*/  MOV R3, 0x0 ;  /* 0x0000000000037802 */ /* 0x000fe20000000f00 */
[----:B------:R-:W-:Y:S02]  /*59d0*/  HFMA2 R12, -RZ, RZ, 0, 5.9604644775390625e-08 ;  /* 0x00000001ff0c7431 */ /* 0x000fe400000001ff */
[----:B------:R-:W-:Y:S02]  /*59e0*/  IMAD.MOV.U32 R8, RZ, RZ, 0x70 ;  /* 0x00000070ff087424 */ /* 0x000fe400078e00ff */
[----:B------:R-:W-:Y:S01]  /*59f0*/  IMAD.MOV.U32 R13, RZ, RZ, RZ ;  /* 0x000000ffff0d7224 */ /* 0x000fe200078e00ff */
[----:B------:R-:W3:Y:S01]  /*5a00*/  LDCU.64 UR6, c[0x4][0x88] ;  /* 0x01001100ff0677ac */ /* 0x000ee20008000a00 */
[----:B------:R-:W4:Y:S01]  /*5a10*/  LDC.64 R2, c[0x4][R3] ;  /* 0x0100000003027b82 */ /* 0x000f220000000a00 */
[----:B------:R-:W1:Y:S01]  /*5a20*/  LDCU.64 UR4, c[0x4][0x8] ;  /* 0x01000100ff0477ac */ /* 0x000e620008000a00 */
[----:B--2---:R-:W-:Y:S01]  /*5a30*/  MOV R5, UR9 ;  /* 0x0000000900057c02 */ /* 0x004fe20008000f00 */
[----:B------:R-:W-:Y:S01]  /*5a40*/  IMAD.U32 R4, RZ, RZ, UR8 ;  /* 0x00000008ff047e24 */ /* 0x000fe2000f8e00ff */
[----:B---3--:R-:W-:Y:S01]  /*5a50*/  MOV R7, UR7 ;  /* 0x0000000700077c02 */ /* 0x008fe20008000f00 */
[----:B------:R-:W-:Y:S01]  /*5a60*/  IMAD.U32 R6, RZ, RZ, UR6 ;  /* 0x00000006ff067e24 */ /* 0x000fe2000f8e00ff */
[----:B-1----:R-:W-:Y:S01]  /*5a70*/  MOV R11, UR5 ;  /* 0x00000005000b7c02 */ /* 0x002fe20008000f00 */
[----:B------:R-:W-:Y:S02]  /*5a80*/  IMAD.U32 R10, RZ, RZ, UR4 ;  /* 0x00000004ff0a7e24 */ /* 0x000fe4000f8e00ff */
[----:B------:R-:W-:Y:S07]  /*5a90*/  LEPC R20, `(.L_x_96) ;  /* 0x000000001014794e */ /* 0x000fee0000000000 */
[----:B----45:R-:W-:Y:S05]  /*5aa0*/  CALL.ABS.NOINC R2 ;  /* 0x0000000002007343 */ /* 0x030fea0003c00000 */
.L_x_96:
[----:B------:R-:W-:Y:S01]  /*5ab0*/  LOP3.LUT P0, RZ, R85, 0x1b0, RZ, 0xc0, !PT ;  /* 0x000001b055ff7812 */ /* 0x000fe2000780c0ff */
[----:B------:R-:W-:Y:S11]  /*5ac0*/  BSSY.RECONVERGENT B6, `(.L_x_97) ;  /* 0x0000013000067945 */ /* 0x000ff60003800200 */
[----:B------:R-:W-:Y:S01]  /*5ad0*/  @!UPT UIADD3 URZ, UPT, UPT, URZ, URZ, URZ ;  /* 0x000000fffffff290 */ /* 0x000fe2000fffe0ff */
[----:B------:R-:W-:Y:S05]  /*5ae0*/  @!P0 BRA `(.L_x_98) ;  /* 0x0000000000408947 */ /* 0x000fea0003800000 */
        /* <DEDUP_REMOVED lines=16> */
.L_x_98:
[----:B------:R-:W-:Y:S05]  /*5bf0*/  BSYNC.RECONVERGENT B6 ;  /* 0x0000000000067941 */ /* 0x000fea0003800200 */
.L_x_97:
[----:B------:R-:W-:Y:S01]  /*5c00*/  ISETP.NE.U32.AND P3, PT, R74, RZ, PT ;  /* 0x000000ff4a00720c */ /* 0x000fe20003f65070 */
[----:B------:R-:W-:Y:S01]  /*5c10*/  UISETP.NE.AND UP1, UPT, UR61, URZ, UPT ;  /* 0x000000ff3d00728c */ /* 0x000fe2000bf25270 */
[----:B------:R-:W-:Y:S02]  /*5c20*/  ISETP.NE.U32.AND P4, PT, R70, RZ, PT ;  /* 0x000000ff4600720c */ /* 0x000fe40003f85070 */
[----:B------:R-:W-:Y:S02]  /*5c30*/  ISETP.NE.AND.EX P3, PT, R75, RZ, PT, P3 ;  /* 0x000000ff4b00720c */ /* 0x000fe40003f65330 */
[----:B------:R-:W-:Y:S02]  /*5c40*/  PLOP3.LUT P1, PT, PT, PT, PT, 0x8, 0x80 ;  /* 0x000000000080781c */ /* 0x000fe40003f2e170 */
[----:B------:R-:W-:Y:S02]  /*5c50*/  PLOP3.LUT P0, PT, PT, PT, UP1, 0x80, 0x8 ;  /* 0x000000000008781c */ /* 0x000fe40003f0f018 */
[----:B------:R-:W-:Y:S02]  /*5c60*/  ISETP.NE.AND.EX P4, PT, R71, RZ, PT, P4 ;  /* 0x000000ff4700720c */ /* 0x000fe40003f85340 */
[----:B------:R-:W2:Y:S09]  /*5c70*/  @UP1 LDCU.64 UR4, c[0x0][0x888] ;  /* 0x00011100ff0417ac */ /* 0x000eb20008000a00 */
[----:B------:R-:W-:Y:S01]  /*5c80*/  @P0 PLOP3.LUT P1, PT, P3, PT, PT, 0x80, 0x8 ;  /* 0x000000000008081c */ /* 0x000fe20001f2f070 */
[----:B--2---:R-:W-:Y:S04]  /*5c90*/  @UP1 UISETP.NE.U32.AND UP0, UPT, UR4, URZ, UPT ;  /* 0x000000ff0400128c */ /* 0x004fe8000bf05070 */
[----:B------:R-:W-:Y:S04]  /*5ca0*/  @UP1 UISETP.NE.AND.EX UP0, UPT, UR5, URZ, UPT, UP0 ;  /* 0x000000ff0500128c */ /* 0x000fe8000bf05300 */
[----:B------:R-:W-:Y:S01]  /*5cb0*/  @UP1 USEL UR4, URZ, 0xffffffff, UP0 ;  /* 0xffffffffff041887 */ /* 0x000fe20008000000 */
[----:B------:R-:W-:Y:S11]  /*5cc0*/  @!P3 BRA `(.L_x_99) ;  /* 0x000000000030b947 */ /* 0x000ff60003800000 */
[----:B------:R-:W-:Y:S01]  /*5cd0*/  ISETP.NE.U32.AND P2, PT, R72, RZ, PT ;  /* 0x000000ff4800720c */ /* 0x000fe20003f45070 */
[----:B------:R-:W2:Y:S01]  /*5ce0*/  LDCU.64 UR6, c[0x0][0x358] ;  /* 0x00006b00ff0677ac */ /* 0x000ea20008000a00 */
[----:B------:R-:W-:Y:S02]  /*5cf0*/  IMAD.MOV.U32 R79, RZ, RZ, 0x1 ;  /* 0x00000001ff4f7424 */ /* 0x000fe400078e00ff */
[----:B------:R-:W-:Y:S11]  /*5d00*/  ISETP.NE.AND.EX P2, PT, R73, RZ, PT, P2 ;  /* 0x000000ff4900720c */ /* 0x000ff60003f45320 */
[----:B------:R-:W-:Y:S02]  /*5d10*/  @!UPT UIADD3 URZ, UPT, UPT, URZ, URZ, URZ ;  /* 0x000000fffffff290 */ /* 0x000fe4000fffe0ff */
[----:B------:R-:W3:Y:S01]  /*5d20*/  @P2 LDC.64 R2, c[0x0][0x888] ;  /* 0x00022200ff022b82 */ /* 0x000ee20000000a00 */
[----:B-1----:R-:W-:Y:S04]  /*5d30*/  @P2 IMAD R0, R74, UR36, RZ ;  /* 0x000000244a002c24 */ /* 0x002fe8000f8e02ff */
[----:B---3--:R-:W-:Y:S04]  /*5d40*/  @P2 IMAD.WIDE R2, R0, 0x4, R2 ;  /* 0x0000000400022825 */ /* 0x008fe800078e0202 */
[----:B------:R-:W-:Y:S01]  /*5d50*/  HFMA2 R0, -RZ, RZ, 0, 5.9604644775390625e-08 ;  /* 0x00000001ff007431 */ /* 0x000fe200000001ff */
[----:B--2--5:R2:W5:Y:S04]  /*5d60*/  @P2 LDG.E R39, desc[UR6][R2.64] ;  /* 0x0000000602272981 */ /* 0x024568000c1e1900 */
[----:B------:R-:W-:Y:S01]  /*5d70*/  @!P2 PRMT R79, R0, 0x7610, R79 ;  /* 0x00007610004fa816 */ /* 0x000fe2000000004f */
[----:B--2---:R-:W3:Y:S06]  /*5d80*/  @!P2 LDC R39, c[0x0][0x880] ;  /* 0x00022000ff27ab82 */ /* 0x004eec0000000800 */
.L_x_99:
[----:B------:R-:W-:Y:S05]  /*5d90*/  @!P4 BRA `(.L_x_100) ;  /* 0x000000000024c947 */ /* 0x000fea0003800000 */
[----:B------:R-:W-:Y:S01]  /*5da0*/  ISETP.NE.U32.AND P2, PT, R68, RZ, PT ;  /* 0x000000ff4400720c */ /* 0x000fe20003f45070 */
[----:B------:R-:W2:Y:S03]  /*5db0*/  LDCU.64 UR6, c[0x0][0x358] ;  /* 0x00006b00ff0677ac */ /* 0x000ea60008000a00 */
[----:B------:R-:W-:Y:S11]  /*5dc0*/  ISETP.NE.AND.EX P2, PT, R69, RZ, PT, P2 ;  /* 0x000000ff4500720c */ /* 0x000ff60003f45320 */
[----:B------:R-:W-:Y:S02]  /*5dd0*/  @!UPT UIADD3 URZ, UPT, UPT, URZ, URZ, URZ ;  /* 0x000000fffffff290 */ /* 0x000fe4000fffe0ff */
[----:B------:R-:W4:Y:S01]  /*5de0*/  @P2 LDC.64 R2, c[0x0][0x8a8] ;  /* 0x00022a00ff022b82 */ /* 0x000f220000000a00 */
[----:B-1----:R-:W-:Y:S04]  /*5df0*/  @P2 IMAD R0, R70, UR36, RZ ;  /* 0x0000002446002c24 */ /* 0x002fe8000f8e02ff */
[----:B----4-:R-:W-:Y:S05]  /*5e00*/  @P2 IMAD.WIDE R2, R0, 0x4, R2 ;  /* 0x0000000400022825 */ /* 0x010fea00078e0202 */
[----:B--2--5:R2:W5:Y:S02]  /*5e10*/  @P2 LDG.E R38, desc[UR6][R2.64] ;  /* 0x0000000602262981 */ /* 0x024564000c1e1900 */
[----:B--2---:R-:W4:Y:S02]  /*5e20*/  @!P2 LDC R38, c[0x0][0x8a0] ;  /* 0x00022800ff26ab82 */ /* 0x004f240000000800 */
.L_x_100:
[----:B---3-5:R-:W-:Y:S01]  /*5e30*/  @P0 FSETP.NEU.AND P4, PT, R39, RZ, PT ;  /* 0x000000ff2700020b */ /* 0x028fe20003f8d000 */
[----:B-1----:R-:W-:Y:S01]  /*5e40*/  IMAD.U32 R0, RZ, RZ, UR4 ;  /* 0x00000004ff007e24 */ /* 0x002fe2000f8e00ff */
[----:B------:R-:W-:Y:S01]  /*5e50*/  @P0 LOP3.LUT P2, RZ, R79, 0xff, RZ, 0xc0, !PT ;  /* 0x000000ff4fff0812 */ /* 0x000fe2000784c0ff */
[----:B------:R-:W-:Y:S01]  /*5e60*/  BSSY B1, `(.L_x_101) ;  /* 0x0000039000017945 */ /* 0x000fe20003800000 */
[----:B------:R-:W-:Y:S02]  /*5e70*/  @P0 SEL R2, RZ, 0xffffffff, P4 ;  /* 0xffffffffff020807 */ /* 0x000fe40002000000 */
[----:B------:R-:W-:Y:S02]  /*5e80*/  CS2R R66, SRZ ;  /* 0x0000000000427805 */ /* 0x000fe4000001ff00 */
[----:B------:R-:W-:Y:S02]  /*5e90*/  LEA R22, R36, UR44, 0x3 ;  /* 0x0000002c24167c11 */ /* 0x000fe4000f8e18ff */
[----:B------:R-:W-:Y:S02]  /*5ea0*/  CS2R R64, SRZ ;  /* 0x0000000000407805 */ /* 0x000fe4000001ff00 */
[----:B------:R-:W-:Y:S02]  /*5eb0*/  @P1 SEL R2, R0, R2, !P2 ;  /* 0x0000000200021207 */ /* 0x000fe40005000000 */
[----:B------:R-:W-:Y:S02]  /*5ec0*/  CS2R R18, SRZ ;  /* 0x0000000000127805 */ /* 0x000fe4000001ff00 */
[----:B------:R-:W-:Y:S02]  /*5ed0*/  SHF.L.U32 R3, R84, 0x1f, RZ ;  /* 0x0000001f54037819 */ /* 0x000fe400000006ff */
[----:B------:R-:W-:Y:S02]  /*5ee0*/  CS2R R16, SRZ ;  /* 0x0000000000107805 */ /* 0x000fe4000001ff00 */
[----:B------:R-:W-:Y:S02]  /*5ef0*/  @P0 LOP3.LUT R2, R2, 0x1, RZ, 0xc0, !PT ;  /* 0x0000000102020812 */ /* 0x000fe400078ec0ff */
[----:B------:R-:W-:Y:S02]  /*5f00*/  PLOP3.LUT P5, PT, PT, PT, PT, 0x8, 0x80 ;  /* 0x000000000080781c */ /* 0x000fe40003fae170 */
[----:B------:R-:W-:Y:S02]  /*5f10*/  ISETP.NE.U32.OR P1, PT, R2, 0x1, !P0 ;  /* 0x000000010200780c */ /* 0x000fe40004725470 */
[----:B------:R-:W-:Y:S11]  /*5f20*/  LEA.HI R2, R36, R36, RZ, 0x1 ;  /* 0x0000002424027211 */ /* 0x000ff600078f08ff */
[----:B------:R-:W-:Y:S04]  /*5f30*/  @P1 SHF.L.U32 R0, R82, 0x1f, RZ ;  /* 0x0000001f52001819 */ /* 0x000fe800000006ff */
[----:B------:R1:W2:Y:S01]  /*5f40*/  @P1 SYNCS.PHASECHK.TRANS64.TRYWAIT P0, [UR44+0xd0], R0 ;  /* 0x0000d000ff0015a7 */ /* 0x0002a2000800112c */
[----:B------:R3:W3:Y:S01]  /*5f50*/  SYNCS.PHASECHK.TRANS64.TRYWAIT P4, [R22+URZ+0x110], R3 ;  /* 0x00011003160075a7 */ /* 0x0006e200080811ff */
[C---:B-1----:R-:W-:Y:S01]  /*5f60*/  IMAD.SHL.U32 R0, R2.reuse, 0x20, RZ ;  /* 0x0000002002007824 */ /* 0x042fe200078e00ff */
[----:B------:R-:W-:Y:S04]  /*5f70*/  LOP3.LUT R2, R2, 0xffe, RZ, 0xc0, !PT ;  /* 0x00000ffe02027812 */ /* 0x000fe800078ec0ff */
[----:B------:R-:W-:Y:S01]  /*5f80*/  LOP3.LUT R0, R0, 0xffffffc0, RZ, 0xc0, !PT ;  /* 0xffffffc000007812 */ /* 0x000fe200078ec0ff */
[----:B------:R-:W-:Y:S04]  /*5f90*/  IMAD.IADD R2, R36, 0x1, -R2 ;  /* 0x0000000124027824 */ /* 0x000fe800078e0a02 */
[----:B------:R-:W-:Y:S04]  /*5fa0*/  IMAD.IADD R0, R37, 0x1, R0 ;  /* 0x0000000125007824 */ /* 0x000fe800078e0200 */
[----:B------:R-:W-:Y:S01]  /*5fb0*/  IMAD R2, R2, 0x100000, R0 ;  /* 0x0010000002027824 */ /* 0x000fe200078e0200 */
[----:B--2---:R-:W-:Y:S01]  /*5fc0*/  @P1 PLOP3.LUT P5, PT, P0, PT, PT, 0x8, 0x80 ;  /* 0x000000000080181c */ /* 0x004fe200007ae170 */
[----:B------:R-:W-:Y:S01]  /*5fd0*/  @!UPT UIADD3 URZ, UPT, UPT, URZ, URZ, URZ ;  /* 0x000000fffffff290 */ /* 0x000fe2000fffe0ff */
[----:B---3--:R-:W-:Y:S11]  /*5fe0*/  @!P1 BRA `(.L_x_102) ;  /* 0x0000000000809947 */ /* 0x008ff60003800000 */
[----:B------:R-:W-:Y:S01]  /*5ff0*/  ISETP.NE.U32.AND P0, PT, RZ, UR58, PT ;  /* 0x0000003aff007c0c */ /* 0x000fe2000bf05070 */
[----:B------:R-:W-:Y:S01]  /*6000*/  BSSY B0, `(.L_x_103) ;  /* 0x0000012000007945 */ /* 0x000fe20003800000 */
[----:B------:R-:W-:Y:S02]  /*6010*/  FSETP.NEU.AND P2, PT, R39, RZ, PT ;  /* 0x000000ff2700720b */ /* 0x000fe40003f4d000 */
[----:B------:R-:W-:Y:S02]  /*6020*/  CS2R R18, SRZ ;  /* 0x0000000000127805 */ /* 0x000fe4000001ff00 */
[----:B------:R-:W-:Y:S02]  /*6030*/  ISETP.NE.AND.EX P0, PT, RZ, UR59, PT, P0 ;  /* 0x0000003bff007c0c */ /* 0x000fe4000bf05300 */
[----:B------:R-:W-:Y:S02]  /*6040*/  CS2R R16, SRZ ;  /* 0x0000000000107805 */ /* 0x000fe4000001ff00 */
[----:B------:R-:W-:Y:S02]  /*6050*/  LOP3.LUT P1, RZ, R79, 0xff, RZ, 0xc0, !PT ;  /* 0x000000ff4fff7812 */ /* 0x000fe4000782c0ff */
[----:B------:R-:W-:Y:S02]  /*6060*/  CS2R R66, SRZ ;  /* 0x0000000000427805 */ /* 0x000fe4000001ff00 */
[----:B------:R-:W-:Y:S02]  /*6070*/  SEL R0, RZ, 0xffffffff, P2 ;  /* 0xffffffffff007807 */ /* 0x000fe40001000000 */
[----:B------:R-:W-:Y:S02]  /*6080*/  CS2R R64, SRZ ;  /* 0x0000000000407805 */ /* 0x000fe4000001ff00 */
[----:B------:R-:W-:Y:S04]  /*6090*/  SEL R4, RZ, 0xffffffff, P0 ;  /* 0xffffffffff047807 */ /* 0x000fe80000000000 */
[----:B------:R-:W-:Y:S04]  /*60a0*/  @P3 SEL R0, R4, R0, !P1 ;  /* 0x0000000004003207 */ /* 0x000fe80004800000 */
[----:B------:R-:W-:Y:S04]  /*60b0*/  LOP3.LUT R0, R0, 0x1, RZ, 0xc0, !PT ;  /* 0x0000000100007812 */ /* 0x000fe800078ec0ff */
[----:B------:R-:W-:Y:S01]  /*60c0*/  ISETP.NE.U32.AND P0, PT, R0, 0x1, PT ;  /* 0x000000010000780c */ /* 0x000fe20003f05070 */
[----:B------:R-:W-:Y:S01]  /*60d0*/  @!UPT UIADD3 URZ, UPT, UPT, URZ, URZ, URZ ;  /* 0x000000fffffff290 */ /* 0x000fe2000fffe0ff */
[----:B------:R-:W-:Y:S11]  /*60e0*/  @!P5 BRA `(.L_x_104) ;  /* 0x00000000000cd947 */ /* 0x000ff60003800000 */
[----:B------:R-:W-:Y:S04]  /*60f0*/  SHF.L.U32 R4, R82, 0x1f, RZ ;  /* 0x0000001f52047819 */ /* 0x000fe800000006ff */
[----:B------:R-:W1:Y:S02]  /*6100*/  SYNCS.PHASECHK.TRANS64.TRYWAIT P1, [UR44+0xd0], R4 ;  /* 0x0000d004ff0075a7 */ /* 0x000e64000802112c */
[----:B-1----:R-:W-:Y:S05]  /*6110*/  @!P1 BRA `(.L_x_105) ;  /* 0x0000001800289947 */ /* 0x002fea0003800000 */
.L_x_104:
[----:B------:R-:W-:Y:S05]  /*6120*/  BSYNC B0 ;  /* 0x0000000000007941 */ /* 0x000fea0003800000 */
.L_x_103:
[----:B------:R2:W3:Y:S01]  /*6130*/  @P0 LDS.128 R16, [R78+UR44+0x200] ;  /* 0x0002002c4e100984 */ /* 0x0004e20008000c00 */
[----:B------:R-:W-:Y:S01]  /*6140*/  UIADD3 UR4, UPT, UPT, UR44, 0xd8, URZ ;  /* 0x000000d82c047890 */ /* 0x000fe2000fffe0ff */
[----:B------:R-:W-:Y:S02]  /*6150*/  LOP3.LUT R82, R82, 0x1, RZ, 0x3c, !PT ;  /* 0x0000000152527812 */ /* 0x000fe400078e3cff */
[----:B------:R2:W1:Y:S01]  /*6160*/  @P0 LDS.128 R64, [R77+0x10] ;  /* 0x000010004d400984 */ /* 0x0004620000000c00 */
[----:B------:R-:W-:Y:S01]  /*6170*/  UPRMT UR4, UR48, 0x654, UR4 ;  /* 0x0000065430047896 */ /* 0x000fe20008000004 */
[----:B------:R-:W-:Y:S01]  /*6180*/  @!PT LDS RZ, [RZ] ;  /* 0x00000000fffff984 */ /* 0x000fe20000000800 */
[----:B------:R-:W-:Y:S01]  /*6190*/  @!PT LDS RZ, [RZ] ;  /* 0x00000000fffff984 */ /* 0x000fe20000000800 */
[----:B------:R-:W-:Y:S01]  /*61a0*/  @!PT LDS RZ, [RZ] ;  /* 0x00000000fffff984 */ /* 0x000fe20000000800 */
[----:B------:R-:W-:Y:S01]  /*61b0*/  @!PT LDS RZ, [RZ] ;  /* 0x00000000fffff984 */ /* 0x000fe20000000800 */
[----:B------:R5:W-:Y:S06]  /*61c0*/  MEMBAR.ALL.CTA ;  /* 0x0000000000007992 */ /* 0x000bec0000008000 */
[----:B-----5:R-:W5:Y:S02]  /*61d0*/  FENCE.VIEW.ASYNC.S ;  /* 0x00000000000073c6 */ /* 0x020f640000000000 */
[----:B-----5:R-:W-:Y:S03]  /*61e0*/  SYNCS.ARRIVE.TRANS64.RED.A1T0 RZ, [UR4], RZ ;  /* 0x000000ffffff79a7 */ /* 0x020fe60008100404 */
.L_x_102:
[----:B------:R-:W-:Y:S05]  /*61f0*/  BSYNC B1 ;  /* 0x0000000000017941 */ /* 0x000fea0003800000 */
.L_x_101:
[----:B-1----:R-:W-:Y:S04]  /*6200*/  SHF.R.U32.HI R0, RZ, 0x15, R2 ;  /* 0x00000015ff007819 */ /* 0x002fe80000011602 */
[----:B------:R-:W-:Y:S01]  /*6210*/  LOP3.LUT P0, RZ, R0, 0x3, R80, 0x48, !PT ;  /* 0x0000000300ff7812 */ /* 0x000fe20007804850 */
[----:B------:R-:W-:Y:S01]  /*6220*/  @!UPT UIADD3 URZ, UPT, UPT, URZ, URZ, URZ ;  /* 0x000000fffffff290 */ /* 0x000fe2000fffe0ff */
[----:B------:R-:W-:Y:S11]  /*6230*/  @P4 BRA `(.L_x_106) ;  /* 0x0000000000084947 */ /* 0x000ff60003800000 */
[----:B------:R-:W1:Y:S02]  /*6240*/  SYNCS.PHASECHK.TRANS64.TRYWAIT P1, [R22+URZ+0x110], R3 ;  /* 0x00011003160075a7 */ /* 0x000e6400080211ff */
[----:B-1----:R-:W-:Y:S05]  /*6250*/  @!P1 BRA `(.L_x_107) ;  /* 0x0000001400f09947 */ /* 0x002fea0003800000 */
.L_x_106:
[----:B------:R-:W-:Y:S05]  /*6260*/  @!P0 BRA `(.L_x_108) ;  /* 0x0000000000408947 */ /* 0x000fea0003800000 */
[----:B------:R-:W1:Y:S01]  /*6270*/  LDCU.64 UR8, c[0x4][0x70] ;  /* 0x01000e00ff0877ac */ /* 0x000e620008000a00 */
[----:B------:R-:W-:Y:S01]  /*6280*/  MOV R15, 0x0 ;  /* 0x00000000000f7802 */ /* 0x000fe20000000f00 */
[----:B------:R-:W-:Y:S02]  /*6290*/  HFMA2 R12, -RZ, RZ, 0, 5.9604644775390625e-08 ;  /* 0x00000001ff0c7431 */ /* 0x000fe400000001ff */
[----:B------:R-:W-:Y:S02]  /*62a0*/  IMAD.MOV.U32 R8, RZ, RZ, 0x192 ;  /* 0x00000192ff087424 */ /* 0x000fe400078e00ff */
[----:B------:R-:W-:Y:S01]  /*62b0*/  IMAD.MOV.U32 R13, RZ, RZ, RZ ;  /* 0x000000ffff0d7224 */ /* 0x000fe200078e00ff */
[----:B------:R-:W5:Y:S01]  /*62c0*/  LDCU.64 UR6, c[0x4][0x78] ;  /* 0x01000f00ff0677ac */ /* 0x000f620008000a00 */
[----:B------:R-:W2:Y:S01]  /*62d0*/  LDC.64 R14, c[0x4][R15] ;  /* 0x010000000f0e7b82 */ /* 0x000ea20000000a00 */
[----:B------:R-:W3:Y:S01]  /*62e0*/  LDCU.64 UR4, c[0x4][0x10] ;  /* 0x01000200ff0477ac */ /* 0x000ee20008000a00 */
[----:B-1----:R-:W-:Y:S01]  /*62f0*/  MOV R5, UR9 ;  /* 0x0000000900057c02 */ /* 0x002fe20008000f00 */
[----:B------:R-:W-:Y:S01]  /*6300*/  IMAD.U32 R4, RZ, RZ, UR8 ;  /* 0x00000008ff047e24 */ /* 0x000fe2000f8e00ff */
[----:B-----5:R-:W-:Y:S01]  /*6310*/  MOV R7, UR7 ;  /* 0x0000000700077c02 */ /* 0x020fe20008000f00 */
[----:B------:R-:W-:Y:S01]  /*6320*/  IMAD.U32 R6, RZ, RZ, UR6 ;  /* 0x00000006ff067e24 */ /* 0x000fe2000f8e00ff */
[----:B---3--:R-:W-:Y:S01]  /*6330*/  MOV R11, UR5 ;  /* 0x00000005000b7c02 */ /* 0x008fe20008000f00 */
[----:B------:R-:W-:Y:S02]  /*6340*/  IMAD.U32 R10, RZ, RZ, UR4 ;  /* 0x00000004ff0a7e24 */ /* 0x000fe4000f8e00ff */
[----:B------:R-:W-:Y:S07]  /*6350*/  LEPC R20, `(.L_x_108) ;  /* 0x000000001014794e */ /* 0x000fee0000000000 */
[----:B--2-4-:R-:W-:Y:S05]  /*6360*/  CALL.ABS.NOINC R14 ;  /* 0x000000000e007343 */ /* 0x014fea0003c00000 */
.L_x_108:
[----:B------:R-:W-:Y:S01]  /*6370*/  LOP3.LUT P0, RZ, R76, 0x60, RZ, 0xc0, !PT ;  /* 0x000000604cff7812 */ /* 0x000fe2000780c0ff */
[----:B------:R-:W-:Y:S05]  /*6380*/  WARPSYNC.ALL ;  /* 0x0000000000007948 */ /* 0x000fea0003800000 */
[----:B------:R-:W-:Y:S01]  /*6390*/  R2UR UR4, R2 ;  /* 0x00000000020472ca */ /* 0x000fe200000e0000 */
[----:B------:R-:W-:Y:S01]  /*63a0*/  BSSY.RECONVERGENT B0, `(.L_x_109) ;  /* 0x000009f000007945 */ /* 0x000fe20003800200 */
[-C--:B---3--:R-:W-:Y:S02]  /*63b0*/  F2FP.F16.E5M2.UNPACK_B R2, R16.reuse ;  /* 0x00000010ff02723e */ /* 0x088fe400020004ff */
[----:B------:R-:W-:Y:S02]  /*63c0*/  F2FP.F16.E5M2.UNPACK_B R16, R16.H1 ;  /* 0x00000010ff10723e */ /* 0x000fe400030004ff */
[----:B------:R-:W-:Y:S01]  /*63d0*/  R2UR UR5, R22 ;  /* 0x00000000160572ca */ /* 0x000fe200000e0000 */
[----:B------:R-:W-:Y:S01]  /*63e0*/  HADD2.F32 R0, -RZ, R2.H0_H0 ;  /* 0x20000002ff007230 */ /* 0x000fe20000004100 */
[-C--:B------:R-:W-:Y:S01]  /*63f0*/  F2FP.F16.E5M2.UNPACK_B R42, R17.reuse ;  /* 0x00000011ff2a723e */ /* 0x080fe200020004ff */
[--C-:B------:R-:W-:Y:S01]  /*6400*/  HADD2.F32 R3, -RZ, R16.reuse.H0_H0 ;  /* 0x20000010ff037230 */ /* 0x100fe20000004100 */
[----:B------:R-:W-:Y:S01]  /*6410*/  F2FP.F16.E5M2.UNPACK_B R44, R17.H1 ;  /* 0x00000011ff2c723e */ /* 0x000fe200030004ff */
[----:B------:R-:W-:Y:S01]  /*6420*/  HADD2.F32 R40, -RZ, R16.H1_H1 ;  /* 0x30000010ff287230 */ /* 0x000fe20000004100 */
[-C--:B------:R-:W-:Y:S01]  /*6430*/  F2FP.F16.E5M2.UNPACK_B R46, R18.reuse ;  /* 0x00000012ff2e723e */ /* 0x080fe200020004ff */
[----:B------:R-:W-:Y:S01]  /*6440*/  HADD2.F32 R2, -RZ, R2.H1_H1 ;  /* 0x30000002ff027230 */ /* 0x000fe20000004100 */
[----:B------:R-:W-:Y:S01]  /*6450*/  F2FP.F16.E5M2.UNPACK_B R48, R18.H1 ;  /* 0x00000012ff30723e */ /* 0x000fe200030004ff */
[--C-:B------:R-:W-:Y:S01]  /*6460*/  HADD2.F32 R41, -RZ, R42.reuse.H0_H0 ;  /* 0x2000002aff297230 */ /* 0x100fe20000004100 */
[-C--:B------:R-:W-:Y:S01]  /*6470*/  F2FP.F16.E5M2.UNPACK_B R50, R19.reuse ;  /* 0x00000013ff32723e */ /* 0x080fe200020004ff */
[----:B------:R-:W-:Y:S01]  /*6480*/  HADD2.F32 R42, -RZ, R42.H1_H1 ;  /* 0x3000002aff2a7230 */ /* 0x000fe20000004100 */
[----:B------:R-:W-:Y:S01]  /*6490*/  F2FP.F16.E5M2.UNPACK_B R52, R19.H1 ;  /* 0x00000013ff34723e */ /* 0x000fe200030004ff */
[----:B------:R-:W-:Y:S01]  /*64a0*/  HADD2.F32 R43, -RZ, R44.H0_H0 ;  /* 0x2000002cff2b7230 */ /* 0x000fe20000004100 */
[----:B------:R-:W-:Y:S01]  /*64b0*/  LDTM.16dp32bit_t0_t15.x32 R4, tmem[UR4] ;  /* 0x00000004000479ee */ /* 0x000fe20008a80000 */
[----:B------:R-:W1:Y:S01]  /*64c0*/  LDTM.16dp32bit_t16_t31.x32 R4, tmem[UR4+0x20] ;  /* 0x00002004000479ee */ /* 0x000e620008aa0000 */
[----:B------:R-:W-:Y:S01]  /*64d0*/  NOP ;  /* 0x0000000000007918 */ /* 0x000fe20000000000 */
[----:B------:R-:W-:Y:S01]  /*64e0*/  UIADD3 UR4, UPT, UPT, UR5, 0x130, URZ ;  /* 0x0000013005047890 */ /* 0x000fe2000fffe0ff */
[--C-:B------:R-:W-:Y:S01]  /*64f0*/  HADD2.F32 R45, -RZ, R46.reuse.H0_H0 ;  /* 0x2000002eff2d7230 */ /* 0x100fe20000004100 */
[----:B------:R-:W-:Y:S01]  /*6500*/  F2FP.F16.E5M2.UNPACK_B R54, R64 ;  /* 0x00000040ff36723e */ /* 0x000fe200020004ff */
[----:B------:R-:W-:Y:S01]  /*6510*/  HADD2.F32 R46, -RZ, R46.H1_H1 ;  /* 0x3000002eff2e7230 */ /* 0x000fe20000004100 */
[----:B------:R-:W-:Y:S01]  /*6520*/  UPRMT UR4, UR48, 0x654, UR4 ;  /* 0x0000065430047896 */ /* 0x000fe20008000004 */
[--C-:B------:R-:W-:Y:S01]  /*6530*/  HADD2.F32 R49, -RZ, R50.reuse.H0_H0 ;  /* 0x20000032ff317230 */ /* 0x100fe20000004100 */
[-C--:B------:R-:W-:Y:S01]  /*6540*/  F2FP.F16.E5M2.UNPACK_B R58, R65.reuse ;  /* 0x00000041ff3a723e */ /* 0x080fe200020004ff */
[----:B------:R-:W-:Y:S01]  /*6550*/  HADD2.F32 R50, -RZ, R50.H1_H1 ;  /* 0x30000032ff327230 */ /* 0x000fe20000004100 */
[----:B------:R-:W-:Y:S01]  /*6560*/  F2FP.F16.E5M2.UNPACK_B R62, R66 ;  /* 0x00000042ff3e723e */ /* 0x000fe200020004ff */
[--C-:B------:R-:W-:Y:S01]  /*6570*/  HADD2.F32 R53, -RZ, R54.reuse.H0_H0 ;  /* 0x20000036ff357230 */ /* 0x100fe20000004100 */
[----:B------:R-:W-:Y:S01]  /*6580*/  F2FP.F16.E5M2.UNPACK_B R56, R64.H1 ;  /* 0x00000040ff38723e */ /* 0x000fe200030004ff */
[----:B------:R-:W-:Y:S01]  /*6590*/  HADD2.F32 R54, -RZ, R54.H1_H1 ;  /* 0x30000036ff367230 */ /* 0x000fe20000004100 */
[----:B------:R-:W-:Y:S01]  /*65a0*/  F2FP.F16.E5M2.UNPACK_B R60, R65.H1 ;  /* 0x00000041ff3c723e */ /* 0x000fe200030004ff */
[----:B-1----:R-:W-:Y:S01]  /*65b0*/  SYNCS.ARRIVE.TRANS64.RED.A1T0 RZ, [UR4], RZ ;  /* 0x000000ffffff79a7 */ /* 0x002fe20008100404 */
[--C-:B------:R-:W-:Y:S01]  /*65c0*/  HADD2.F32 R57, -RZ, R58.reuse.H0_H0 ;  /* 0x2000003aff397230 */ /* 0x100fe20000004100 */
[-C--:B------:R-:W-:Y:S01]  /*65d0*/  F2FP.F16.E5M2.UNPACK_B R65, R67.reuse ;  /* 0x00000043ff41723e */ /* 0x080fe200020004ff */
[----:B------:R-:W-:Y:S01]  /*65e0*/  HADD2.F32 R58, -RZ, R58.H1_H1 ;  /* 0x3000003aff3a7230 */ /* 0x000fe20000004100 */
[----:B------:R-:W-:Y:S01]  /*65f0*/  F2FP.F16.E5M2.UNPACK_B R64, R66.H1 ;  /* 0x00000042ff40723e */ /* 0x000fe200030004ff */
[--C-:B------:R-:W-:Y:S01]  /*6600*/  HADD2.F32 R61, -RZ, R62.reuse.H0_H0 ;  /* 0x2000003eff3d7230 */ /* 0x100fe20000004100 */
[----:B------:R-:W-:Y:S01]  /*6610*/  F2FP.F16.E5M2.UNPACK_B R67, R67.H1 ;  /* 0x00000043ff43723e */ /* 0x000fe200030004ff */
[----:B------:R-:W-:Y:S01]  /*6620*/  HADD2.F32 R62, -RZ, R62.H1_H1 ;  /* 0x3000003eff3e7230 */ /* 0x000fe20000004100 */
[----:B------:R-:W-:Y:S01]  /*6630*/  IADD3 R36, PT, PT, R36, 0x1, RZ ;  /* 0x0000000124247810 */ /* 0x000fe20007ffe0ff */
[C---:B----4-:R-:W-:Y:S01]  /*6640*/  FMUL R4, R38.reuse, R4 ;  /* 0x0000000426047220 */ /* 0x050fe20000400000 */
[C---:B------:R-:W-:Y:S01]  /*6650*/  FMUL R5, R38.reuse, R5 ;  /* 0x0000000526057220 */ /* 0x040fe20000400000 */
[C---:B------:R-:W-:Y:S01]  /*6660*/  FMUL R8, R38.reuse, R8 ;  /* 0x0000000826087220 */ /* 0x040fe20000400000 */
[C---:B------:R-:W-:Y:S01]  /*6670*/  FMUL R9, R38.reuse, R9 ;  /* 0x0000000926097220 */ /* 0x040fe20000400000 */
[C---:B------:R-:W-:Y:S01]  /*6680*/  FFMA R4, R39.reuse, R0, R4 ;  /* 0x0000000027047223 */ /* 0x040fe20000000004 */
[C---:B------:R-:W-:Y:S01]  /*6690*/  FFMA R5, R39.reuse, R2, R5 ;  /* 0x0000000227057223 */ /* 0x040fe20000000005 */
[C---:B------:R-:W-:Y:S01]  /*66a0*/  FMUL R12, R38.reuse, R12 ;  /* 0x0000000c260c7220 */ /* 0x040fe20000400000 */
        /* <DEDUP_REMOVED lines=10> */
[----:B------:R-:W-:Y:S02]  /*6750*/  HADD2.F32 R44, -RZ, R44.H1_H1 ;  /* 0x3000002cff2c7230 */ /* 0x000fe40000004100 */
[C---:B------:R-:W-:Y:S01]  /*6760*/  FMUL R10, R38.reuse, R10 ;  /* 0x0000000a260a7220 */ /* 0x040fe20000400000 */
[C---:B------:R-:W-:Y:S01]  /*6770*/  FFMA R6, R39.reuse, R3, R6 ;  /* 0x0000000327067223 */ /* 0x040fe20000000006 */
[C---:B------:R-:W-:Y:S01]  /*6780*/  FFMA R7, R39.reuse, R40, R7 ;  /* 0x0000002827077223 */ /* 0x040fe20000000007 */
[C---:B------:R-:W-:Y:S01]  /*6790*/  FFMA R8, R39.reuse, R41, R8 ;  /* 0x0000002927087223 */ /* 0x040fe20000000008 */
[C---:B------:R-:W-:Y:S01]  /*67a0*/  FFMA R9, R39.reuse, R42, R9 ;  /* 0x0000002a27097223 */ /* 0x040fe20000000009 */
[----:B------:R-:W-:Y:S01]  /*67b0*/  FFMA R10, R39, R43, R10 ;  /* 0x0000002b270a7223 */ /* 0x000fe2000000000a */
[--C-:B------:R-:W-:Y:S01]  /*67c0*/  HADD2.F32 R40, -RZ, R65.reuse.H0_H0 ;  /* 0x20000041ff287230 */ /* 0x100fe20000004100 */
[----:B------:R-:W-:Y:S01]  /*67d0*/  F2FP.SATFINITE.E5M2.F32.PACK_AB_MERGE_C R86, R7, R6, RZ ;  /* 0x000000060756723e */ /* 0x000fe200048060ff */
[C---:B------:R-:W-:Y:S01]  /*67e0*/  FMUL R7, R38.reuse, R24 ;  /* 0x0000001826077220 */ /* 0x040fe20000400000 */
[C---:B------:R-:W-:Y:S01]  /*67f0*/  FMUL R24, R38.reuse, R29 ;  /* 0x0000001d26187220 */ /* 0x040fe20000400000 */
[C---:B------:R-:W-:Y:S01]  /*6800*/  FMUL R29, R38.reuse, R34 ;  /* 0x00000022261d7220 */ /* 0x040fe20000400000 */
[----:B------:R-:W-:Y:S02]  /*6810*/  HADD2.F32 R65, -RZ, R65.H1_H1 ;  /* 0x30000041ff417230 */ /* 0x000fe40000004100 */
[C---:B------:R-:W-:Y:S01]  /*6820*/  FMUL R11, R38.reuse, R11 ;  /* 0x0000000b260b7220 */ /* 0x040fe20000400000 */
[--C-:B------:R-:W-:Y:S02]  /*6830*/  HADD2.F32 R47, -RZ, R48.reuse.H0_H0 ;  /* 0x20000030ff2f7230 */ /* 0x100fe40000004100 */
[C---:B------:R-:W-:Y:S01]  /*6840*/  FMUL R14, R38.reuse, R14 ;  /* 0x0000000e260e7220 */ /* 0x040fe20000400000 */
[----:B------:R-:W-:Y:S02]  /*6850*/  HADD2.F32 R48, -RZ, R48.H1_H1 ;  /* 0x30000030ff307230 */ /* 0x000fe40000004100 */
[C---:B------:R-:W-:Y:S01]  /*6860*/  FFMA R11, R39.reuse, R44, R11 ;  /* 0x0000002c270b7223 */ /* 0x040fe2000000000b */
[C---:B------:R-:W-:Y:S01]  /*6870*/  FFMA R12, R39.reuse, R45, R12 ;  /* 0x0000002d270c7223 */ /* 0x040fe2000000000c */
[C---:B------:R-:W-:Y:S01]  /*6880*/  FFMA R13, R39.reuse, R46, R13 ;  /* 0x0000002e270d7223 */ /* 0x040fe2000000000d */
[----:B------:R-:W-:Y:S01]  /*6890*/  FFMA R14, R39, R47, R14 ;  /* 0x0000002f270e7223 */ /* 0x000fe2000000000e */
[C---:B------:R-:W-:Y:S01]  /*68a0*/  FMUL R15, R38.reuse, R15 ;  /* 0x0000000f260f7220 */ /* 0x040fe20000400000 */
[--C-:B------:R-:W-:Y:S01]  /*68b0*/  HADD2.F32 R51, -RZ, R52.reuse.H0_H0 ;  /* 0x20000034ff337230 */ /* 0x100fe20000004100 */
[----:B------:R-:W-:Y:S01]  /*68c0*/  F2FP.SATFINITE.E5M2.F32.PACK_AB_MERGE_C R10, R11, R10, RZ ;  /* 0x0000000a0b0a723e */ /* 0x000fe200048060ff */
[----:B------:R-:W-:Y:S02]  /*68d0*/  HADD2.F32 R52, -RZ, R52.H1_H1 ;  /* 0x30000034ff347230 */ /* 0x000fe40000004100 */
[C---:B------:R-:W-:Y:S01]  /*68e0*/  FFMA R15, R39.reuse, R48, R15 ;  /* 0x00000030270f7223 */ /* 0x040fe2000000000f */
[C---:B------:R-:W-:Y:S01]  /*68f0*/  FFMA R16, R39.reuse, R49, R16 ;  /* 0x0000003127107223 */ /* 0x040fe20000000010 */
[C---:B------:R-:W-:Y:S01]  /*6900*/  FFMA R17, R39.reuse, R50, R17 ;  /* 0x0000003227117223 */ /* 0x040fe20000000011 */
[C---:B------:R-:W-:Y:S01]  /*6910*/  FMUL R18, R38.reuse, R18 ;  /* 0x0000001226127220 */ /* 0x040fe20000400000 */
[C---:B------:R-:W-:Y:S01]  /*6920*/  FMUL R19, R38.reuse, R19 ;  /* 0x0000001326137220 */ /* 0x040fe20000400000 */
[--C-:B------:R-:W-:Y:S02]  /*6930*/  HADD2.F32 R55, -RZ, R56.reuse.H0_H0 ;  /* 0x20000038ff377230 */ /* 0x100fe40000004100 */
[C---:B------:R-:W-:Y:S01]  /*6940*/  FMUL R3, R38.reuse, R22 ;  /* 0x0000001626037220 */ /* 0x040fe20000400000 */
[C---:B------:R-:W-:Y:S01]  /*6950*/  FFMA R18, R39.reuse, R51, R18 ;  /* 0x0000003327127223 */ /* 0x040fe20000000012 */
[----:B------:R-:W-:Y:S02]  /*6960*/  HADD2.F32 R56, -RZ, R56.H1_H1 ;  /* 0x30000038ff387230 */ /* 0x000fe40000004100 */
[C---:B------:R-:W-:Y:S01]  /*6970*/  FFMA R19, R39.reuse, R52, R19 ;  /* 0x0000003427137223 */ /* 0x040fe20000000013 */
[C---:B------:R-:W-:Y:S01]  /*6980*/  FMUL R6, R38.reuse, R23 ;  /* 0x0000001726067220 */ /* 0x040fe20000400000 */
[C---:B------:R-:W-:Y:S01]  /*6990*/  FFMA R0, R39.reuse, R53, R0 ;  /* 0x0000003527007223 */ /* 0x040fe20000000000 */
[C---:B------:R-:W-:Y:S01]  /*69a0*/  FFMA R2, R39.reuse, R54, R2 ;  /* 0x0000003627027223 */ /* 0x040fe20000000002 */
[--C-:B------:R-:W-:Y:S02]  /*69b0*/  HADD2.F32 R59, -RZ, R60.reuse.H0_H0 ;  /* 0x2000003cff3b7230 */ /* 0x100fe40000004100 */
[C---:B------:R-:W-:Y:S01]  /*69c0*/  FFMA R3, R39.reuse, R55, R3 ;  /* 0x0000003727037223 */ /* 0x040fe20000000003 */
[----:B------:R-:W-:Y:S02]  /*69d0*/  HADD2.F32 R60, -RZ, R60.H1_H1 ;  /* 0x3000003cff3c7230 */ /* 0x000fe40000004100 */
[C---:B------:R-:W-:Y:S01]  /*69e0*/  FMUL R21, R38.reuse, R26 ;  /* 0x0000001a26157220 */ /* 0x040fe20000400000 */
[C---:B------:R-:W-:Y:S01]  /*69f0*/  FMUL R22, R38.reuse, R27 ;  /* 0x0000001b26167220 */ /* 0x040fe20000400000 */
[C---:B------:R-:W-:Y:S01]  /*6a00*/  FFMA R6, R39.reuse, R56, R6 ;  /* 0x0000003827067223 */ /* 0x040fe20000000006 */
[C---:B------:R-:W-:Y:S01]  /*6a10*/  FFMA R7, R39.reuse, R57, R7 ;  /* 0x0000003927077223 */ /* 0x040fe20000000007 */
[C---:B------:R-:W-:Y:S01]  /*6a20*/  FMUL R23, R38.reuse, R28 ;  /* 0x0000001c26177220 */ /* 0x040fe20000400000 */
[C---:B------:R-:W-:Y:S01]  /*6a30*/  FFMA R20, R39.reuse, R58, R20 ;  /* 0x0000003a27147223 */ /* 0x040fe20000000014 */
[--C-:B------:R-:W-:Y:S02]  /*6a40*/  HADD2.F32 R63, -RZ, R64.reuse.H0_H0 ;  /* 0x20000040ff3f7230 */ /* 0x100fe40000004100 */
[C---:B------:R-:W-:Y:S01]  /*6a50*/  FFMA R21, R39.reuse, R59, R21 ;  /* 0x0000003b27157223 */ /* 0x040fe20000000015 */
[----:B------:R-:W-:Y:S02]  /*6a60*/  HADD2.F32 R64, -RZ, R64.H1_H1 ;  /* 0x30000040ff407230 */ /* 0x000fe40000004100 */
[C---:B------:R-:W-:Y:S01]  /*6a70*/  FFMA R22, R39.reuse, R60, R22 ;  /* 0x0000003c27167223 */ /* 0x040fe20000000016 */
[C---:B------:R-:W-:Y:S01]  /*6a80*/  FMUL R26, R38.reuse, R31 ;  /* 0x0000001f261a7220 */ /* 0x040fe20000400000 */
[C---:B------:R-:W-:Y:S01]  /*6a90*/  FMUL R27, R38.reuse, R32 ;  /* 0x00000020261b7220 */ /* 0x040fe20000400000 */
[C---:B------:R-:W-:Y:S01]  /*6aa0*/  FFMA R23, R39.reuse, R61, R23 ;  /* 0x0000003d27177223 */ /* 0x040fe20000000017 */
[----:B------:R-:W-:Y:S01]  /*6ab0*/  FMUL R28, R38, R33 ;  /* 0x00000021261c7220 */ /* 0x000fe20000400000 */
[C---:B------:R-:W-:Y:S01]  /*6ac0*/  FFMA R24, R39.reuse, R62, R24 ;  /* 0x0000003e27187223 */ /* 0x040fe20000000018 */
[--C-:B------:R-:W-:Y:S02]  /*6ad0*/  HADD2.F32 R66, -RZ, R67.reuse.H0_H0 ;  /* 0x20000043ff427230 */ /* 0x100fe40000004100 */
[C---:B------:R-:W-:Y:S01]  /*6ae0*/  FFMA R25, R39.reuse, R63, R25 ;  /* 0x0000003f27197223 */ /* 0x040fe20000000019 */
[----:B------:R-:W-:Y:S02]  /*6af0*/  HADD2.F32 R67, -RZ, R67.H1_H1 ;  /* 0x30000043ff437230 */ /* 0x000fe40000004100 */
[----:B------:R-:W-:Y:S01]  /*6b00*/  FFMA R26, R39, R64, R26 ;  /* 0x00000040271a7223 */ /* 0x000fe2000000001a */
[----:B------:R-:W-:Y:S01]  /*6b10*/  F2FP.SATFINITE.E5M2.F32.PACK_AB_MERGE_C R14, R15, R14, RZ ;  /* 0x0000000e0f0e723e */ /* 0x000fe200048060ff */
[----:B------:R-:W-:Y:S01]  /*6b20*/  FFMA R27, R39, R40, R27 ;  /* 0x00000028271b7223 */ /* 0x000fe2000000001b */
[----:B------:R-:W-:Y:S01]  /*6b30*/  F2FP.SATFINITE.E5M2.F32.PACK_AB_MERGE_C R18, R19, R18, RZ ;  /* 0x000000121312723e */ /* 0x000fe200048060ff */
[C---:B------:R-:W-:Y:S01]  /*6b40*/  FFMA R28, R39.reuse, R65, R28 ;  /* 0x00000041271c7223 */ /* 0x040fe2000000001c */
[C---:B------:R-:W-:Y:S01]  /*6b50*/  FFMA R29, R39.reuse, R66, R29 ;  /* 0x00000042271d7223 */ /* 0x040fe2000000001d */
[----:B------:R-:W-:Y:S01]  /*6b60*/  FFMA R30, R39, R67, R30 ;  /* 0x00000043271e7223 */ /* 0x000fe2000000001e */
[----:B------:R-:W-:Y:S02]  /*6b70*/  F2FP.SATFINITE.E5M2.F32.PACK_AB_MERGE_C R32, R5, R4, R86 ;  /* 0x000000040520723e */ /* 0x000fe40004806056 */
[----:B------:R-:W-:Y:S02]  /*6b80*/  F2FP.SATFINITE.E5M2.F32.PACK_AB_MERGE_C R33, R9, R8, R10 ;  /* 0x000000080921723e */ /* 0x000fe4000480600a */
[----:B------:R-:W-:Y:S02]  /*6b90*/  F2FP.SATFINITE.E5M2.F32.PACK_AB_MERGE_C R34, R13, R12, R14 ;  /* 0x0000000c0d22723e */ /* 0x000fe4000480600e */
[----:B------:R-:W-:Y:S02]  /*6ba0*/  F2FP.SATFINITE.E5M2.F32.PACK_AB_MERGE_C R35, R17, R16, R18 ;  /* 0x000000101123723e */ /* 0x000fe40004806012 */
[----:B------:R-:W-:Y:S02]  /*6bb0*/  F2FP.SATFINITE.E5M2.F32.PACK_AB_MERGE_C R3, R6, R3, RZ ;  /* 0x000000030603723e */ /* 0x000fe400048060ff */
[----:B------:R-:W-:Y:S01]  /*6bc0*/  F2FP.SATFINITE.E5M2.F32.PACK_AB_MERGE_C R5, R22, R21, RZ ;  /* 0x000000151605723e */ /* 0x000fe200048060ff */
[----:B------:R1:W-:Y:S01]  /*6bd0*/  STS.128 [R78+UR44+0x1200], R32 ;  /* 0x001200204e007988 */ /* 0x0003e20008000c2c */
[----:B------:R-:W-:Y:S02]  /*6be0*/  F2FP.SATFINITE.E5M2.F32.PACK_AB_MERGE_C R6, R26, R25, RZ ;  /* 0x000000191a06723e */ /* 0x000fe400048060ff */
[----:B------:R-:W-:Y:S02]  /*6bf0*/  F2FP.SATFINITE.E5M2.F32.PACK_AB_MERGE_C R29, R30, R29, RZ ;  /* 0x0000001d1e1d723e */ /* 0x000fe400048060ff */
[----:B------:R-:W-:Y:S02]  /*6c00*/  F2FP.SATFINITE.E5M2.F32.PACK_AB_MERGE_C R5, R20, R7, R5 ;  /* 0x000000071405723e */ /* 0x000fe40004806005 */
[----:B------:R-:W-:Y:S02]  /*6c10*/  F2FP.SATFINITE.E5M2.F32.PACK_AB_MERGE_C R4, R2, R0, R3 ;  /* 0x000000000204723e */ /* 0x000fe40004806003 */
[----:B------:R-:W-:Y:S02]  /*6c20*/  F2FP.SATFINITE.E5M2.F32.PACK_AB_MERGE_C R6, R24, R23, R6 ;  /* 0x000000171806723e */ /* 0x000fe40004806006 */
[----:B------:R-:W-:Y:S05]  /*6c30*/  F2FP.SATFINITE.E5M2.F32.PACK_AB_MERGE_C R7, R28, R27, R29 ;  /* 0x0000001b1c07723e */ /* 0x000fea000480601d */
[----:B------:R1:W-:Y:S01]  /*6c40*/  STS.128 [R77+0x1010], R4 ;  /* 0x001010044d007388 */ /* 0x0003e20000000c00 */
[----:B------:R-:W-:Y:S01]  /*6c50*/  @!PT LDS RZ, [RZ] ;  /* 0x00000000fffff984 */ /* 0x000fe20000000800 */
[----:B------:R-:W-:Y:S01]  /*6c60*/  @!PT LDS RZ, [RZ] ;  /* 0x00000000fffff984 */ /* 0x000fe20000000800 */
[----:B------:R-:W-:Y:S01]  /*6c70*/  @!PT LDS RZ, [RZ] ;  /* 0x00000000fffff984 */ /* 0x000fe20000000800 */
[----:B------:R-:W-:Y:S01]  /*6c80*/  @!PT LDS RZ, [RZ] ;  /* 0x00000000fffff984 */ /* 0x000fe20000000800 */
[----:B------:R3:W-:Y:S07]  /*6c90*/  MEMBAR.ALL.CTA ;  /* 0x0000000000007992 */ /* 0x0007ee0000008000 */
[----:B---3--:R-:W3:Y:S02]  /*6ca0*/  FENCE.VIEW.ASYNC.S ;  /* 0x00000000000073c6 */ /* 0x008ee40000000000 */
[----:B---3--:R-:W-:Y:S06]  /*6cb0*/  BAR.SYNC.DEFER_BLOCKING 0x1, 0x80 ;  /* 0x0042000000007b1d */ /* 0x008fec0000010000 */
[----:B------:R-:W-:Y:S05]  /*6cc0*/  @P0 BRA `(.L_x_110) ;  /* 0x0000000000300947 */ /* 0x000fea0003800000 */
[----:B------:R-:W-:Y:S02]  /*6cd0*/  UIADD3 UR4, UPT, UPT, UR44, 0x1200, URZ ;  /* 0x000012002c047890 */ /* 0x000fe4000fffe0ff */
[----:B------:R-:W-:Y:S02]  /*6ce0*/  USHF.L.U32 UR9, UR45, 0x6, URZ ;  /* 0x000000062d097899 */ /* 0x000fe400080006ff */
[----:B------:R-:W-:Y:S02]  /*6cf0*/  USHF.L.U32 UR10, UR46, 0x6, URZ ;  /* 0x000000062e0a7899 */ /* 0x000fe400080006ff */
[----:B------:R-:W-:Y:S01]  /*6d00*/  MOV R85, UR4 ;  /* 0x0000000400557c02 */ /* 0x000fe20008000f00 */
[----:B------:R-:W-:Y:S01]  /*6d10*/  UIADD3 UR4, UP0, UPT, UR62, 0x680, URZ ;  /* 0x000006803e047890 */ /* 0x000fe2000ff1e0ff */
[----:B------:R-:W-:Y:S02]  /*6d20*/  UMOV UR11, UR36 ;  /* 0x00000024000b7c82 */ /* 0x000fe40008000000 */
[----:B------:R-:W-:Y:S01]  /*6d30*/  R2UR UR8, R85 ;  /* 0x00000000550872ca */ /* 0x000fe200000e0000 */
[----:B------:R-:W-:Y:S11]  /*6d40*/  UIADD3.X UR5, UPT, UPT, URZ, UR63, URZ, UP0, !UPT ;  /* 0x0000003fff057290 */ /* 0x000ff600087fe4ff */
[----:B------:R-:W-:Y:S01]  /*6d50*/  @!UPT UIADD3 URZ, UPT, UPT, URZ, URZ, URZ ;  /* 0x000000fffffff290 */ /* 0x000fe2000fffe0ff */
[----:B------:R3:W-:Y:S01]  /*6d60*/  UTMASTG.3D [UR8], [UR4] ;  /* 0x00000008040073b5 */ /* 0x0007e20008010000 */
[----:B------:R0:W-:Y:S01]  /*6d70*/  UTMACMDFLUSH ;  /* 0x00000000000079b7 */ /* 0x0001e20000000000 */
[----:B---3--:R-:W-:Y:S04]  /*6d80*/  DEPBAR.LE SB0, 0x0 ;  /* 0x000080000000791a */ /* 0x008fe80000000000 */
.L_x_110:
[----:B------:R-:W-:Y:S05]  /*6d90*/  BSYNC.RECONVERGENT B0 ;  /* 0x0000000000007941 */ /* 0x000fea0003800200 */
.L_x_109:
[----:B------:R-:W-:Y:S01]  /*6da0*/  BAR.SYNC.DEFER_BLOCKING 0x1, 0x80 ;  /* 0x0042000000007b1d */ /* 0x000fe20000010000 */
[----:B------:R-:W-:Y:S01]  /*6db0*/  ISETP.NE.AND P0, PT, R81, 0x2, PT ;  /* 0x000000025100780c */ /* 0x000fe20003f05270 */
[----:B------:R-:W-:Y:S01]  /*6dc0*/  UISETP.NE.AND UP0, UPT, UR47, URZ, UPT ;  /* 0x000000ff2f00728c */ /* 0x000fe2000bf05270 */
[----:B------:R-:W-:Y:S01]  /*6dd0*/  ISETP.NE.AND P1, PT, R36, 0x4, PT ;  /* 0x000000042400780c */ /* 0x000fe20003f25270 */
[----:B------:R-:W-:Y:S01]  /*6de0*/  UIADD3 UR45, UPT, UPT, UR37, UR57, URZ ;  /* 0x00000039252d7290 */ /* 0x000fe2000fffe0ff */
[----:B------:R-:W-:Y:S01]  /*6df0*/  SEL R2, RZ, 0x1, P0 ;  /* 0x00000001ff027807 */ /* 0x000fe20000000000 */
[----:B------:R-:W-:Y:S01]  /*6e00*/  UIADD3 UR46, UPT, UPT, UR38, UR60, URZ ;  /* 0x0000003c262e7290 */ /* 0x000fe2000fffe0ff */
[----:B------:R-:W-:Y:S02]  /*6e10*/  SEL R0, RZ, 0x1, P1 ;  /* 0x00000001ff007807 */ /* 0x000fe40000800000 */
[----:B------:R-:W-:Y:S02]  /*6e20*/  LOP3.LUT R83, R83, R2, RZ, 0x3c, !PT ;  /* 0x0000000253537212 */ /* 0x000fe400078e3cff */
[----:B------:R-:W-:Y:S02]  /*6e30*/  LOP3.LUT R84, R84, R0, RZ, 0x3c, !PT ;  /* 0x0000000054547212 */ /* 0x000fe400078e3cff */
[----:B------:R-:W-:Y:S02]  /*6e40*/  SEL R81, R81, RZ, P0 ;  /* 0x000000ff51517207 */ /* 0x000fe40000000000 */
[----:B------:R-:W-:Y:S01]  /*6e50*/  SEL R36, R36, RZ, P1 ;  /* 0x000000ff24247207 */ /* 0x000fe20000800000 */
[----:B------:R-:W-:Y:S01]  /*6e60*/  UMOV UR36, UR51 ;  /* 0x0000003300247c82 */ /* 0x000fe20008000000 */
[----:B------:R-:W-:Y:S05]  /*6e70*/  BRA.U UP0, `(.L_x_111) ;  /* 0xffffffe5002c7547 */ /* 0x000fea000b83ffff */
[----:B------:R-:W-:Y:S05]  /*6e80*/  EXIT ;  /* 0x000000000000794d */ /* 0x000fea0003800000 */
.L_x_25:
[----:B---3--:R3:W4:Y:S02]  /*6e90*/  SYNCS.PHASECHK.TRANS64.TRYWAIT P0, [R0+URZ+0x160], R2 ;  /* 0x00016002000075a7 */ /* 0x00872400080011ff */
[----:B----4-:R-:W-:Y:S05]  /*6ea0*/  @!P0 NANOSLEEP.SYNCS 0x989680 ;  /* 0x009896800000895d */ /* 0x010fea0003900000 */
[----:B------:R-:W4:Y:S02]  /*6eb0*/  @!P0 SYNCS.PHASECHK.TRANS64 P0, [R0+URZ+0x160], R2 ;  /* 0x00016002000085a7 */ /* 0x000f2400080010ff */
[----:B----4-:R-:W-:Y:S05]  /*6ec0*/  @!P0 BRA `(.L_x_25) ;  /* 0xfffffffc00f08947 */ /* 0x010fea000383ffff */
[----:B------:R-:W-:Y:S05]  /*6ed0*/  BRA `(.L_x_112) ;  /* 0xffffffa800947947 */ /* 0x000fea000383ffff */
.L_x_28:
[----:B--2---:R-:W-:-:S07]  /*6ee0*/  MOV R0, UR33 ;  /* 0x0000002100007c02 */ /* 0x004fce0008000f00 */
.L_x_113:
[----:B--2---:R2:W3:Y:S02]  /*6ef0*/  SYNCS.PHASECHK.TRANS64.TRYWAIT P0, [R0+URZ+0x68], R3 ;  /* 0x00006803000075a7 */ /* 0x0044e400080011ff */
[----:B---3--:R-:W-:Y:S05]  /*6f00*/  @!P0 NANOSLEEP.SYNCS 0x989680 ;  /* 0x009896800000895d */ /* 0x008fea0003900000 */
[----:B------:R-:W3:Y:S02]  /*6f10*/  @!P0 SYNCS.PHASECHK.TRANS64 P0, [R0+URZ+0x68], R3 ;  /* 0x00006803000085a7 */ /* 0x000ee400080010ff */
[----:B---3--:R-:W-:Y:S05]  /*6f20*/  @!P0 BRA `(.L_x_113) ;  /* 0xfffffffc00f08947 */ /* 0x008fea000383ffff */
[----:B------:R-:W-:Y:S05]  /*6f30*/  BRA `(.L_x_27) ;  /* 0xffffffa800dc7947 */ /* 0x000fea000383ffff */
.L_x_35:
[----:B-1----:R-:W-:-:S07]  /*6f40*/  MOV R0, UR17 ;  /* 0x0000001100007c02 */ /* 0x002fce0008000f00 */
.L_x_114:
[----:B-1----:R1:W2:Y:S02]  /*6f50*/  SYNCS.PHASECHK.TRANS64.TRYWAIT P0, [R0+URZ+0x68], R3 ;  /* 0x00006803000075a7 */ /* 0x0022a400080011ff */
[----:B--2---:R-:W-:Y:S05]  /*6f60*/  @!P0 NANOSLEEP.SYNCS 0x989680 ;  /* 0x009896800000895d */ /* 0x004fea0003900000 */
[----:B------:R-:W2:Y:S02]  /*6f70*/  @!P0 SYNCS.PHASECHK.TRANS64 P0, [R0+URZ+0x68], R3 ;  /* 0x00006803000085a7 */ /* 0x000ea400080010ff */
[----:B--2---:R-:W-:Y:S05]  /*6f80*/  @!P0 BRA `(.L_x_114) ;  /* 0xfffffffc00f08947 */ /* 0x004fea000383ffff */
[----:B------:R-:W-:Y:S05]  /*6f90*/  BRA `(.L_x_34) ;  /* 0xffffffac00987947 */ /* 0x000fea000383ffff */
.L_x_40:
[----:B-1----:R1:W2:Y:S02]  /*6fa0*/  SYNCS.PHASECHK.TRANS64.TRYWAIT P0, [R3+URZ+0xf0], R0 ;  /* 0x0000f000030075a7 */ /* 0x0022a400080011ff */
[----:B--2---:R-:W-:Y:S05]  /*6fb0*/  @!P0 NANOSLEEP.SYNCS 0x989680 ;  /* 0x009896800000895d */ /* 0x004fea0003900000 */
[----:B------:R-:W2:Y:S02]  /*6fc0*/  @!P0 SYNCS.PHASECHK.TRANS64 P0, [R3+URZ+0xf0], R0 ;  /* 0x0000f000030085a7 */ /* 0x000ea400080010ff */
[----:B--2---:R-:W-:Y:S05]  /*6fd0*/  @!P0 BRA `(.L_x_40) ;  /* 0xfffffffc00f08947 */ /* 0x004fea000383ffff */
[----:B------:R-:W-:Y:S05]  /*6fe0*/  BRA `(.L_x_115) ;  /* 0xffffffb0003c7947 */ /* 0x000fea000383ffff */
.L_x_44:
[----:B------:R-:W-:-:S07]  /*6ff0*/  MOV R0, UR4 ;  /* 0x0000000400007c02 */ /* 0x000fce0008000f00 */
.L_x_116:
[----:B-1----:R1:W2:Y:S02]  /*7000*/  SYNCS.PHASECHK.TRANS64.TRYWAIT P0, [R0+URZ], R2 ;  /* 0x00000002000075a7 */ /* 0x0022a400080011ff */
[----:B--2---:R-:W-:Y:S05]  /*7010*/  @!P0 NANOSLEEP.SYNCS 0x989680 ;  /* 0x009896800000895d */ /* 0x004fea0003900000 */
[----:B------:R-:W2:Y:S02]  /*7020*/  @!P0 SYNCS.PHASECHK.TRANS64 P0, [R0+URZ], R2 ;  /* 0x00000002000085a7 */ /* 0x000ea400080010ff */
[----:B--2---:R-:W-:Y:S05]  /*7030*/  @!P0 BRA `(.L_x_116) ;  /* 0xfffffffc00f08947 */ /* 0x004fea000383ffff */
[----:B------:R-:W-:Y:S05]  /*7040*/  BRA `(.L_x_117) ;  /* 0xffffffb400e07947 */ /* 0x000fea000383ffff */
.L_x_45:
[----:B------:R-:W-:-:S07]  /*7050*/  MOV R0, UR5 ;  /* 0x0000000500007c02 */ /* 0x000fce0008000f00 */
.L_x_118:
[----:B-1----:R1:W2:Y:S02]  /*7060*/  SYNCS.PHASECHK.TRANS64.TRYWAIT P0, [R0+URZ], R3 ;  /* 0x00000003000075a7 */ /* 0x0022a400080011ff */
[----:B--2---:R-:W-:Y:S05]  /*7070*/  @!P0 NANOSLEEP.SYNCS 0x989680 ;  /* 0x009896800000895d */ /* 0x004fea0003900000 */
[----:B------:R-:W2:Y:S02]  /*7080*/  @!P0 SYNCS.PHASECHK.TRANS64 P0, [R0+URZ], R3 ;  /* 0x00000003000085a7 */ /* 0x000ea400080010ff */
[----:B--2---:R-:W-:Y:S05]  /*7090*/  @!P0 BRA `(.L_x_118) ;  /* 0xfffffffc00f08947 */ /* 0x004fea000383ffff */
[----:B------:R-:W-:Y:S05]  /*70a0*/  BRA `(.L_x_119) ;  /* 0xffffffb400ec7947 */ /* 0x000fea000383ffff */
.L_x_46:
[----:B------:R-:W-:-:S07]  /*70b0*/  MOV R0, UR5 ;  /* 0x0000000500007c02 */ /* 0x000fce0008000f00 */
.L_x_120:
[----:B-1----:R1:W2:Y:S02]  /*70c0*/  SYNCS.PHASECHK.TRANS64.TRYWAIT P0, [R0+URZ], R3 ;  /* 0x00000003000075a7 */ /* 0x0022a400080011ff */
[----:B--2---:R-:W-:Y:S05]  /*70d0*/  @!P0 NANOSLEEP.SYNCS 0x989680 ;  /* 0x009896800000895d */ /* 0x004fea0003900000 */
[----:B------:R-:W2:Y:S02]  /*70e0*/  @!P0 SYNCS.PHASECHK.TRANS64 P0, [R0+URZ], R3 ;  /* 0x00000003000085a7 */ /* 0x000ea400080010ff */
[----:B--2---:R-:W-:Y:S05]  /*70f0*/  @!P0 BRA `(.L_x_120) ;  /* 0xfffffffc00f08947 */ /* 0x004fea000383ffff */
[----:B------:R-:W-:Y:S05]  /*7100*/  BRA `(.L_x_121) ;  /* 0xffffffb400f87947 */ /* 0x000fea000383ffff */
.L_x_47:
[----:B------:R-:W-:-:S07]  /*7110*/  MOV R0, UR5 ;  /* 0x0000000500007c02 */ /* 0x000fce0008000f00 */
.L_x_122:
[----:B-1----:R1:W2:Y:S02]  /*7120*/  SYNCS.PHASECHK.TRANS64.TRYWAIT P0, [R0+URZ], R3 ;  /* 0x00000003000075a7 */ /* 0x0022a400080011ff */
[----:B--2---:R-:W-:Y:S05]  /*7130*/  @!P0 NANOSLEEP.SYNCS 0x989680 ;  /* 0x009896800000895d */ /* 0x004fea0003900000 */
[----:B------:R-:W2:Y:S02]  /*7140*/  @!P0 SYNCS.PHASECHK.TRANS64 P0, [R0+URZ], R3 ;  /* 0x00000003000085a7 */ /* 0x000ea400080010ff */
[----:B--2---:R-:W-:Y:S05]  /*7150*/  @!P0 BRA `(.L_x_122) ;  /* 0xfffffffc00f08947 */ /* 0x004fea000383ffff */
[----:B------:R-:W-:Y:S05]  /*7160*/  BRA `(.L_x_123) ;  /* 0xffffffb800047947 */ /* 0x000fea000383ffff */
.L_x_48:
[----:B------:R-:W-:-:S07]  /*7170*/  MOV R0, UR5 ;  /* 0x0000000500007c02 */ /* 0x000fce0008000f00 */
.L_x_124:
[----:B-1----:R1:W2:Y:S02]  /*7180*/  SYNCS.PHASECHK.TRANS64.TRYWAIT P0, [R0+URZ], R3 ;  /* 0x00000003000075a7 */ /* 0x0022a400080011ff */
[----:B--2---:R-:W-:Y:S05]  /*7190*/  @!P0 NANOSLEEP.SYNCS 0x989680 ;  /* 0x009896800000895d */ /* 0x004fea0003900000 */
[----:B------:R-:W2:Y:S02]  /*71a0*/  @!P0 SYNCS.PHASECHK.TRANS64 P0, [R0+URZ], R3 ;  /* 0x00000003000085a7 */ /* 0x000ea400080010ff */
[----:B--2---:R-:W-:Y:S05]  /*71b0*/  @!P0 BRA `(.L_x_124) ;  /* 0xfffffffc00f08947 */ /* 0x004fea000383ffff */
[----:B------:R-:W-:Y:S05]  /*71c0*/  BRA `(.L_x_125) ;  /* 0xffffffb800107947 */ /* 0x000fea000383ffff */
.L_x_49:
[----:B------:R-:W-:-:S07]  /*71d0*/  MOV R0, UR5 ;  /* 0x0000000500007c02 */ /* 0x000fce0008000f00 */
.L_x_126:
[----:B-1----:R1:W2:Y:S02]  /*71e0*/  SYNCS.PHASECHK.TRANS64.TRYWAIT P0, [R0+URZ], R3 ;  /* 0x00000003000075a7 */ /* 0x0022a400080011ff */
[----:B--2---:R-:W-:Y:S05]  /*71f0*/  @!P0 NANOSLEEP.SYNCS 0x989680 ;  /* 0x009896800000895d */ /* 0x004fea0003900000 */
[----:B------:R-:W2:Y:S02]  /*7200*/  @!P0 SYNCS.PHASECHK.TRANS64 P0, [R0+URZ], R3 ;  /* 0x00000003000085a7 */ /* 0x000ea400080010ff */
[----:B--2---:R-:W-:Y:S05]  /*7210*/  @!P0 BRA `(.L_x_126) ;  /* 0xfffffffc00f08947 */ /* 0x004fea000383ffff */
[----:B------:R-:W-:Y:S05]  /*7220*/  BRA `(.L_x_127) ;  /* 0xffffffb8001c7947 */ /* 0x000fea000383ffff */
.L_x_50:
[----:B------:R-:W-:-:S07]  /*7230*/  MOV R0, UR5 ;  /* 0x0000000500007c02 */ /* 0x000fce0008000f00 */
.L_x_128:
[----:B-1----:R1:W2:Y:S02]  /*7240*/  SYNCS.PHASECHK.TRANS64.TRYWAIT P0, [R0+URZ], R3 ;  /* 0x00000003000075a7 */ /* 0x0022a400080011ff */
[----:B--2---:R-:W-:Y:S05]  /*7250*/  @!P0 NANOSLEEP.SYNCS 0x989680 ;  /* 0x009896800000895d */ /* 0x004fea0003900000 */
[----:B------:R-:W2:Y:S02]  /*7260*/  @!P0 SYNCS.PHASECHK.TRANS64 P0, [R0+URZ], R3 ;  /* 0x00000003000085a7 */ /* 0x000ea400080010ff */
[----:B--2---:R-:W-:Y:S05]  /*7270*/  @!P0 BRA `(.L_x_128) ;  /* 0xfffffffc00f08947 */ /* 0x004fea000383ffff */
[----:B------:R-:W-:Y:S05]  /*7280*/  BRA `(.L_x_129) ;  /* 0xffffffb800287947 */ /* 0x000fea000383ffff */
.L_x_51:
[----:B------:R-:W-:-:S07]  /*7290*/  MOV R0, UR5 ;  /* 0x0000000500007c02 */ /* 0x000fce0008000f00 */
.L_x_130:
[----:B-1----:R1:W2:Y:S02]  /*72a0*/  SYNCS.PHASECHK.TRANS64.TRYWAIT P0, [R0+URZ], R3 ;  /* 0x00000003000075a7 */ /* 0x0022a400080011ff */
[----:B--2---:R-:W-:Y:S05]  /*72b0*/  @!P0 NANOSLEEP.SYNCS 0x989680 ;  /* 0x009896800000895d */ /* 0x004fea0003900000 */
[----:B------:R-:W2:Y:S02]  /*72c0*/  @!P0 SYNCS.PHASECHK.TRANS64 P0, [R0+URZ], R3 ;  /* 0x00000003000085a7 */ /* 0x000ea400080010ff */
[----:B--2---:R-:W-:Y:S05]  /*72d0*/  @!P0 BRA `(.L_x_130) ;  /* 0xfffffffc00f08947 */ /* 0x004fea000383ffff */
[----:B------:R-:W-:Y:S05]  /*72e0*/  BRA `(.L_x_131) ;  /* 0xffffffb800347947 */ /* 0x000fea000383ffff */
.L_x_52:
[----:B------:R-:W-:-:S07]  /*72f0*/  MOV R0, UR5 ;  /* 0x0000000500007c02 */ /* 0x000fce0008000f00 */
.L_x_132:
[----:B-1----:R1:W2:Y:S02]  /*7300*/  SYNCS.PHASECHK.TRANS64.TRYWAIT P0, [R0+URZ], R3 ;  /* 0x00000003000075a7 */ /* 0x0022a400080011ff */
[----:B--2---:R-:W-:Y:S05]  /*7310*/  @!P0 NANOSLEEP.SYNCS 0x989680 ;  /* 0x009896800000895d */ /* 0x004fea0003900000 */
[----:B------:R-:W2:Y:S02]  /*7320*/  @!P0 SYNCS.PHASECHK.TRANS64 P0, [R0+URZ], R3 ;  /* 0x00000003000085a7 */ /* 0x000ea400080010ff */
[----:B--2---:R-:W-:Y:S05]  /*7330*/  @!P0 BRA `(.L_x_132) ;  /* 0xfffffffc00f08947 */ /* 0x004fea000383ffff */
[----:B------:R-:W-:Y:S05]  /*7340*/  BRA `(.L_x_133) ;  /* 0xffffffb800407947 */ /* 0x000fea000383ffff */
.L_x_53:
[----:B------:R-:W-:-:S07]  /*7350*/  MOV R0, UR5 ;  /* 0x0000000500007c02 */ /* 0x000fce0008000f00 */
.L_x_134:
[----:B-1----:R1:W2:Y:S02]  /*7360*/  SYNCS.PHASECHK.TRANS64.TRYWAIT P0, [R0+URZ], R3 ;  /* 0x00000003000075a7 */ /* 0x0022a400080011ff */
[----:B--2---:R-:W-:Y:S05]  /*7370*/  @!P0 NANOSLEEP.SYNCS 0x989680 ;  /* 0x009896800000895d */ /* 0x004fea0003900000 */
[----:B------:R-:W2:Y:S02]  /*7380*/  @!P0 SYNCS.PHASECHK.TRANS64 P0, [R0+URZ], R3 ;  /* 0x00000003000085a7 */ /* 0x000ea400080010ff */
[----:B--2---:R-:W-:Y:S05]  /*7390*/  @!P0 BRA `(.L_x_134) ;  /* 0xfffffffc00f08947 */ /* 0x004fea000383ffff */
[----:B------:R-:W-:Y:S05]  /*73a0*/  BRA `(.L_x_135) ;  /* 0xffffffb8004c7947 */ /* 0x000fea000383ffff */
.L_x_54:
[----:B------:R-:W-:-:S07]  /*73b0*/  MOV R0, UR5 ;  /* 0x0000000500007c02 */ /* 0x000fce0008000f00 */
.L_x_136:
[----:B-1----:R1:W2:Y:S02]  /*73c0*/  SYNCS.PHASECHK.TRANS64.TRYWAIT P0, [R0+URZ], R3 ;  /* 0x00000003000075a7 */ /* 0x0022a400080011ff */
[----:B--2---:R-:W-:Y:S05]  /*73d0*/  @!P0 NANOSLEEP.SYNCS 0x989680 ;  /* 0x009896800000895d */ /* 0x004fea0003900000 */
[----:B------:R-:W2:Y:S02]  /*73e0*/  @!P0 SYNCS.PHASECHK.TRANS64 P0, [R0+URZ], R3 ;  /* 0x00000003000085a7 */ /* 0x000ea400080010ff */
[----:B--2---:R-:W-:Y:S05]  /*73f0*/  @!P0 BRA `(.L_x_136) ;  /* 0xfffffffc00f08947 */ /* 0x004fea000383ffff */
[----:B------:R-:W-:Y:S05]  /*7400*/  BRA `(.L_x_137) ;  /* 0xffffffb800587947 */ /* 0x000fea000383ffff */
.L_x_55:
[----:B------:R-:W-:-:S07]  /*7410*/  MOV R0, UR5 ;  /* 0x0000000500007c02 */ /* 0x000fce0008000f00 */
.L_x_138:
[----:B-1----:R1:W2:Y:S02]  /*7420*/  SYNCS.PHASECHK.TRANS64.TRYWAIT P0, [R0+URZ], R3 ;  /* 0x00000003000075a7 */ /* 0x0022a400080011ff */
[----:B--2---:R-:W-:Y:S05]  /*7430*/  @!P0 NANOSLEEP.SYNCS 0x989680 ;  /* 0x009896800000895d */ /* 0x004fea0003900000 */
[----:B------:R-:W2:Y:S02]  /*7440*/  @!P0 SYNCS.PHASECHK.TRANS64 P0, [R0+URZ], R3 ;  /* 0x00000003000085a7 */ /* 0x000ea400080010ff */
[----:B--2---:R-:W-:Y:S05]  /*7450*/  @!P0 BRA `(.L_x_138) ;  /* 0xfffffffc00f08947 */ /* 0x004fea000383ffff */
[----:B------:R-:W-:Y:S05]  /*7460*/  BRA `(.L_x_139) ;  /* 0xffffffb800647947 */ /* 0x000fea000383ffff */
.L_x_58:
[----:B--2---:R2:W3:Y:S02]  /*7470*/  SYNCS.PHASECHK.TRANS64.TRYWAIT P0, [R2+URZ+0x150], R4 ;  /* 0x00015004020075a7 */ /* 0x0044e400080011ff */
[----:B---3--:R-:W-:Y:S05]  /*7480*/  @!P0 NANOSLEEP.SYNCS 0x989680 ;  /* 0x009896800000895d */ /* 0x008fea0003900000 */
[----:B------:R-:W3:Y:S02]  /*7490*/  @!P0 SYNCS.PHASECHK.TRANS64 P0, [R2+URZ+0x150], R4 ;  /* 0x00015004020085a7 */ /* 0x000ee400080010ff */
[----:B---3--:R-:W-:Y:S05]  /*74a0*/  @!P0 BRA `(.L_x_58) ;  /* 0xfffffffc00f08947 */ /* 0x008fea000383ffff */
[----:B------:R-:W-:Y:S05]  /*74b0*/  BRA `(.L_x_140) ;  /* 0xffffffb800c07947 */ /* 0x000fea000383ffff */
.L_x_59:
[----:B------:R-:W-:-:S07]  /*74c0*/  MOV R2, UR4 ;  /* 0x0000000400027c02 */ /* 0x000fce0008000f00 */
.L_x_141:
[----:B--2---:R2:W3:Y:S02]  /*74d0*/  SYNCS.PHASECHK.TRANS64.TRYWAIT P0, [R2+URZ+0x100], R5 ;  /* 0x00010005020075a7 */ /* 0x0044e400080011ff */
[----:B---3--:R-:W-:Y:S05]  /*74e0*/  @!P0 NANOSLEEP.SYNCS 0x989680 ;  /* 0x009896800000895d */ /* 0x008fea0003900000 */
[----:B------:R-:W3:Y:S02]  /*74f0*/  @!P0 SYNCS.PHASECHK.TRANS64 P0, [R2+URZ+0x100], R5 ;  /* 0x00010005020085a7 */ /* 0x000ee400080010ff */
[----:B---3--:R-:W-:Y:S05]  /*7500*/  @!P0 BRA `(.L_x_141) ;  /* 0xfffffffc00f08947 */ /* 0x008fea000383ffff */
[----:B------:R-:W-:Y:S05]  /*7510*/  BRA `(.L_x_142) ;  /* 0xffffffb800d07947 */ /* 0x000fea000383ffff */
.L_x_60:
[----:B--2---:R2:W3:Y:S02]  /*7520*/  SYNCS.PHASECHK.TRANS64.TRYWAIT P1, [R2+URZ+0xf0], R4 ;  /* 0x0000f004020075a7 */ /* 0x0044e400080211ff */
[----:B---3--:R-:W-:Y:S05]  /*7530*/  @!P1 NANOSLEEP.SYNCS 0x989680 ;  /* 0x009896800000995d */ /* 0x008fea0003900000 */
[----:B------:R-:W3:Y:S02]  /*7540*/  @!P1 SYNCS.PHASECHK.TRANS64 P1, [R2+URZ+0xf0], R4 ;  /* 0x0000f004020095a7 */ /* 0x000ee400080210ff */
[----:B---3--:R-:W-:Y:S05]  /*7550*/  @!P1 BRA `(.L_x_60) ;  /* 0xfffffffc00f09947 */ /* 0x008fea000383ffff */
[----:B------:R-:W-:Y:S05]  /*7560*/  BRA `(.L_x_143) ;  /* 0xffffffbc00007947 */ /* 0x000fea000383ffff */
.L_x_63:
[----:B------:R-:W-:-:S07]  /*7570*/  MOV R0, UR4 ;  /* 0x0000000400007c02 */ /* 0x000fce0008000f00 */
.L_x_144:
[----:B--2---:R2:W3:Y:S02]  /*7580*/  SYNCS.PHASECHK.TRANS64.TRYWAIT P0, [R0+URZ+0x100], R2 ;  /* 0x00010002000075a7 */ /* 0x0044e400080011ff */
[----:B---3--:R-:W-:Y:S05]  /*7590*/  @!P0 NANOSLEEP.SYNCS 0x989680 ;  /* 0x009896800000895d */ /* 0x008fea0003900000 */
[----:B------:R-:W3:Y:S02]  /*75a0*/  @!P0 SYNCS.PHASECHK.TRANS64 P0, [R0+URZ+0x100], R2 ;  /* 0x00010002000085a7 */ /* 0x000ee400080010ff */
[----:B---3--:R-:W-:Y:S05]  /*75b0*/  @!P0 BRA `(.L_x_144) ;  /* 0xfffffffc00f08947 */ /* 0x008fea000383ffff */
[----:B------:R-:W-:Y:S05]  /*75c0*/  BRA `(.L_x_62) ;  /* 0xffffffbc00547947 */ /* 0x000fea000383ffff */
.L_x_70:
[----:B-1----:R1:W2:Y:S02]  /*75d0*/  SYNCS.PHASECHK.TRANS64.TRYWAIT P1, [R0+URZ+0xf0], R2 ;  /* 0x0000f002000075a7 */ /* 0x0022a400080211ff */
[----:B--2---:R-:W-:Y:S05]  /*75e0*/  @!P1 NANOSLEEP.SYNCS 0x989680 ;  /* 0x009896800000995d */ /* 0x004fea0003900000 */
[----:B------:R-:W2:Y:S02]  /*75f0*/  @!P1 SYNCS.PHASECHK.TRANS64 P1, [R0+URZ+0xf0], R2 ;  /* 0x0000f002000095a7 */ /* 0x000ea400080210ff */
[----:B--2---:R-:W-:Y:S05]  /*7600*/  @!P1 BRA `(.L_x_70) ;  /* 0xfffffffc00f09947 */ /* 0x004fea000383ffff */
[----:B------:R-:W-:Y:S05]  /*7610*/  BRA `(.L_x_145) ;  /* 0xffffffc000c87947 */ /* 0x000fea000383ffff */
.L_x_71:
[----:B------:R-:W-:-:S07]  /*7620*/  MOV R2, UR31 ;  /* 0x0000001f00027c02 */ /* 0x000fce0008000f00 */
.L_x_146:
[----:B-1----:R1:W2:Y:S02]  /*7630*/  SYNCS.PHASECHK.TRANS64.TRYWAIT P0, [R2+URZ+0x130], R0 ;  /* 0x00013000020075a7 */ /* 0x0022a400080011ff */
[----:B--2---:R-:W-:Y:S05]  /*7640*/  @!P0 NANOSLEEP.SYNCS 0x989680 ;  /* 0x009896800000895d */ /* 0x004fea0003900000 */
[----:B------:R-:W2:Y:S02]  /*7650*/  @!P0 SYNCS.PHASECHK.TRANS64 P0, [R2+URZ+0x130], R0 ;  /* 0x00013000020085a7 */ /* 0x000ea400080010ff */
[----:B--2---:R-:W-:Y:S05]  /*7660*/  @!P0 BRA `(.L_x_146) ;  /* 0xfffffffc00f08947 */ /* 0x004fea000383ffff */
[----:B------:R-:W-:Y:S05]  /*7670*/  BRA `(.L_x_147) ;  /* 0xffffffc400187947 */ /* 0x000fea000383ffff */
.L_x_74:
[----:B------:R-:W-:Y:S07]  /*7680*/  MOV R0, UR5 ;  /* 0x0000000500007c02 */ /* 0x000fee0008000f00 */
.L_x_148:
[----:B-1----:R1:W2:Y:S02]  /*7690*/  SYNCS.PHASECHK.TRANS64.TRYWAIT P0, [R0+URZ], R2 ;  /* 0x00000002000075a7 */ /* 0x0022a400080011ff */
[----:B--2---:R-:W-:Y:S05]  /*76a0*/  @!P0 NANOSLEEP.SYNCS 0x989680 ;  /* 0x009896800000895d */ /* 0x004fea0003900000 */
[----:B------:R-:W2:Y:S02]  /*76b0*/  @!P0 SYNCS.PHASECHK.TRANS64 P0, [R0+URZ], R2 ;  /* 0x00000002000085a7 */ /* 0x000ea400080010ff */
[----:B--2---:R-:W-:Y:S05]  /*76c0*/  @!P0 BRA `(.L_x_148) ;  /* 0xfffffffc00f08947 */ /* 0x004fea000383ffff */
[----:B------:R-:W-:Y:S05]  /*76d0*/  BRA `(.L_x_73) ;  /* 0xffffffc400347947 */ /* 0x000fea000383ffff */
.L_x_77:
[----:B------:R-:W-:-:S07]  /*76e0*/  MOV R0, UR4 ;  /* 0x0000000400007c02 */ /* 0x000fce0008000f00 */
.L_x_149:
[----:B--2---:R2:W4:Y:S02]  /*76f0*/  SYNCS.PHASECHK.TRANS64.TRYWAIT P0, [R0+URZ], R2 ;  /* 0x00000002000075a7 */ /* 0x00452400080011ff */
[----:B----4-:R-:W-:Y:S05]  /*7700*/  @!P0 NANOSLEEP.SYNCS 0x989680 ;  /* 0x009896800000895d */ /* 0x010fea0003900000 */
[----:B------:R-:W4:Y:S02]  /*7710*/  @!P0 SYNCS.PHASECHK.TRANS64 P0, [R0+URZ], R2 ;  /* 0x00000002000085a7 */ /* 0x000f2400080010ff */
[----:B----4-:R-:W-:Y:S05]  /*7720*/  @!P0 BRA `(.L_x_149) ;  /* 0xfffffffc00f08947 */ /* 0x010fea000383ffff */
[----:B------:R-:W-:Y:S05]  /*7730*/  BRA `(.L_x_150) ;  /* 0xffffffc800107947 */ /* 0x000fea000383ffff */
.L_x_78:
[----:B------:R-:W-:-:S07]  /*7740*/  MOV R0, UR5 ;  /* 0x0000000500007c02 */ /* 0x000fce0008000f00 */
.L_x_151:
[----:B-1----:R1:W2:Y:S02]  /*7750*/  SYNCS.PHASECHK.TRANS64.TRYWAIT P0, [R0+URZ], R3 ;  /* 0x00000003000075a7 */ /* 0x0022a400080011ff */
[----:B--2---:R-:W-:Y:S05]  /*7760*/  @!P0 NANOSLEEP.SYNCS 0x989680 ;  /* 0x009896800000895d */ /* 0x004fea0003900000 */
[----:B------:R-:W2:Y:S02]  /*7770*/  @!P0 SYNCS.PHASECHK.TRANS64 P0, [R0+URZ], R3 ;  /* 0x00000003000085a7 */ /* 0x000ea400080010ff */
[----:B--2---:R-:W-:Y:S05]  /*7780*/  @!P0 BRA `(.L_x_151) ;  /* 0xfffffffc00f08947 */ /* 0x004fea000383ffff */
[----:B------:R-:W-:Y:S05]  /*7790*/  BRA `(.L_x_152) ;  /* 0xffffffc8001c7947 */ /* 0x000fea000383ffff */
.L_x_79:
[----:B------:R-:W-:-:S07]  /*77a0*/  MOV R0, UR5 ;  /* 0x0000000500007c02 */ /* 0x000fce0008000f00 */
.L_x_153:
[----:B-1----:R1:W2:Y:S02]  /*77b0*/  SYNCS.PHASECHK.TRANS64.TRYWAIT P0, [R0+URZ], R3 ;  /* 0x00000003000075a7 */ /* 0x0022a400080011ff */
[----:B--2---:R-:W-:Y:S05]  /*77c0*/  @!P0 NANOSLEEP.SYNCS 0x989680 ;  /* 0x009896800000895d */ /* 0x004fea0003900000 */
[----:B------:R-:W2:Y:S02]  /*77d0*/  @!P0 SYNCS.PHASECHK.TRANS64 P0, [R0+URZ], R3 ;  /* 0x00000003000085a7 */ /* 0x000ea400080010ff */
[----:B--2---:R-:W-:Y:S05]  /*77e0*/  @!P0 BRA `(.L_x_153) ;  /* 0xfffffffc00f08947 */ /* 0x004fea000383ffff */
[----:B------:R-:W-:Y:S05]  /*77f0*/  BRA `(.L_x_154) ;  /* 0xffffffc800287947 */ /* 0x000fea000383ffff */
.L_x_80:
[----:B-1----:R-:W-:-:S07]  /*7800*/  MOV R0, UR4 ;  /* 0x0000000400007c02 */ /* 0x002fce0008000f00 */
.L_x_155:
[----:B-1----:R1:W2:Y:S02]  /*7810*/  SYNCS.PHASECHK.TRANS64.TRYWAIT P0, [R0+URZ], R2 ;  /* 0x00000002000075a7 */ /* 0x0022a400080011ff */
[----:B--2---:R-:W-:Y:S05]  /*7820*/  @!P0 NANOSLEEP.SYNCS 0x989680 ;  /* 0x009896800000895d */ /* 0x004fea0003900000 */
[----:B------:R-:W2:Y:S02]  /*7830*/  @!P0 SYNCS.PHASECHK.TRANS64 P0, [R0+URZ], R2 ;  /* 0x00000002000085a7 */ /* 0x000ea400080010ff */
[----:B--2---:R-:W-:Y:S05]  /*7840*/  @!P0 BRA `(.L_x_155) ;  /* 0xfffffffc00f08947 */ /* 0x004fea000383ffff */
[----:B------:R-:W-:Y:S05]  /*7850*/  BRA `(.L_x_156) ;  /* 0xffffffc800347947 */ /* 0x000fea000383ffff */
.L_x_85:
[----:B--2---:R2:W3:Y:S02]  /*7860*/  SYNCS.PHASECHK.TRANS64.TRYWAIT P0, [R3+URZ+0xf0], R0 ;  /* 0x0000f000030075a7 */ /* 0x0044e400080011ff */
[----:B---3--:R-:W-:Y:S05]  /*7870*/  @!P0 NANOSLEEP.SYNCS 0x989680 ;  /* 0x009896800000895d */ /* 0x008fea0003900000 */
[----:B------:R-:W3:Y:S02]  /*7880*/  @!P0 SYNCS.PHASECHK.TRANS64 P0, [R3+URZ+0xf0], R0 ;  /* 0x0000f000030085a7 */ /* 0x000ee400080010ff */
[----:B---3--:R-:W-:Y:S05]  /*7890*/  @!P0 BRA `(.L_x_85) ;  /* 0xfffffffc00f08947 */ /* 0x008fea000383ffff */
[----:B------:R-:W-:Y:S05]  /*78a0*/  BRA `(.L_x_157) ;  /* 0xffffffcc005c7947 */ /* 0x000fea000383ffff */
.L_x_88:
[----:B--2---:R-:W-:Y:S07]  /*78b0*/  MOV R0, UR17 ;  /* 0x0000001100007c02 */ /* 0x004fee0008000f00 */
.L_x_158:
[----:B--2---:R2:W3:Y:S02]  /*78c0*/  SYNCS.PHASECHK.TRANS64.TRYWAIT P1, [R0+URZ+0xe8], R3 ;  /* 0x0000e803000075a7 */ /* 0x0044e400080211ff */
[----:B---3--:R-:W-:Y:S05]  /*78d0*/  @!P1 NANOSLEEP.SYNCS 0x989680 ;  /* 0x009896800000995d */ /* 0x008fea0003900000 */
[----:B------:R-:W3:Y:S02]  /*78e0*/  @!P1 SYNCS.PHASECHK.TRANS64 P1, [R0+URZ+0xe8], R3 ;  /* 0x0000e803000095a7 */ /* 0x000ee400080210ff */
[----:B---3--:R-:W-:Y:S05]  /*78f0*/  @!P1 BRA `(.L_x_158) ;  /* 0xfffffffc00f09947 */ /* 0x008fea000383ffff */
[----:B------:R-:W-:Y:S05]  /*7900*/  BRA `(.L_x_87) ;  /* 0xffffffd000d07947 */ /* 0x000fea000383ffff */
.L_x_91:
[----:B--2---:R-:W-:Y:S07]  /*7910*/  MOV R0, UR17 ;  /* 0x0000001100007c02 */ /* 0x004fee0008000f00 */
.L_x_159:
[----:B--2---:R2:W3:Y:S02]  /*7920*/  SYNCS.PHASECHK.TRANS64.TRYWAIT P0, [R0+URZ+0xd8], R2 ;  /* 0x0000d802000075a7 */ /* 0x0044e400080011ff */
[----:B---3--:R-:W-:Y:S05]  /*7930*/  @!P0 NANOSLEEP.SYNCS 0x989680 ;  /* 0x009896800000895d */ /* 0x008fea0003900000 */
[----:B------:R-:W3:Y:S02]  /*7940*/  @!P0 SYNCS.PHASECHK.TRANS64 P0, [R0+URZ+0xd8], R2 ;  /* 0x0000d802000085a7 */ /* 0x000ee400080010ff */
[----:B---3--:R-:W-:Y:S05]  /*7950*/  @!P0 BRA `(.L_x_159) ;  /* 0xfffffffc00f08947 */ /* 0x008fea000383ffff */
[----:B------:R-:W-:Y:S05]  /*7960*/  BRA `(.L_x_160) ;  /* 0xffffffd400247947 */ /* 0x000fea000383ffff */
.L_x_94:
[----:B---3--:R3:W1:Y:S02]  /*7970*/  SYNCS.PHASECHK.TRANS64.TRYWAIT P0, [R3+URZ+0xf0], R0 ;  /* 0x0000f000030075a7 */ /* 0x00866400080011ff */
[----:B-1----:R-:W-:Y:S05]  /*7980*/  @!P0 NANOSLEEP.SYNCS 0x989680 ;  /* 0x009896800000895d */ /* 0x002fea0003900000 */
[----:B------:R-:W1:Y:S02]  /*7990*/  @!P0 SYNCS.PHASECHK.TRANS64 P0, [R3+URZ+0xf0], R0 ;  /* 0x0000f000030085a7 */ /* 0x000e6400080010ff */
[----:B-1----:R-:W-:Y:S05]  /*79a0*/  @!P0 BRA `(.L_x_94) ;  /* 0xfffffffc00f08947 */ /* 0x002fea000383ffff */
[----:B------:R-:W-:Y:S05]  /*79b0*/  BRA `(.L_x_161) ;  /* 0xffffffd800707947 */ /* 0x000fea000383ffff */
.L_x_105:
[----:B-1----:R-:W-:Y:S04]  /*79c0*/  MOV R0, UR44 ;  /* 0x0000002c00007c02 */ /* 0x002fe80008000f00 */
[----:B------:R1:W2:Y:S03]  /*79d0*/  SYNCS.PHASECHK.TRANS64.TRYWAIT P1, [R0+URZ+0xd0], R4 ;  /* 0x0000d004000075a7 */ /* 0x0002a600080211ff */
[----:B--2---:R-:W-:Y:S05]  /*79e0*/  @!P1 NANOSLEEP.SYNCS 0x989680 ;  /* 0x009896800000995d */ /* 0x004fea0003900000 */
[----:B------:R-:W2:Y:S02]  /*79f0*/  @!P1 SYNCS.PHASECHK.TRANS64 P1, [R0+URZ+0xd0], R4 ;  /* 0x0000d004000095a7 */ /* 0x000ea400080210ff */
[----:B--2---:R-:W-:Y:S05]  /*7a00*/  @!P1 BRA `(.L_x_105) ;  /* 0xfffffffc00ec9947 */ /* 0x004fea000383ffff */
[----:B------:R-:W-:Y:S05]  /*7a10*/  BRA `(.L_x_104) ;  /* 0xffffffe400c07947 */ /* 0x000fea000383ffff */
.L_x_107:
[----:B------:R1:W1:Y:S02]  /*7a20*/  SYNCS.PHASECHK.TRANS64.TRYWAIT P1, [R22+URZ+0x110], R3 ;  /* 0x00011003160075a7 */ /* 0x00026400080211ff */
[----:B-1----:R-:W-:Y:S05]  /*7a30*/  @!P1 NANOSLEEP.SYNCS 0x989680 ;  /* 0x009896800000995d */ /* 0x002fea0003900000 */
[----:B------:R-:W1:Y:S02]  /*7a40*/  @!P1 SYNCS.PHASECHK.TRANS64 P1, [R22+URZ+0x110], R3 ;  /* 0x00011003160095a7 */ /* 0x000e6400080210ff */
[----:B-1----:R-:W-:Y:S05]  /*7a50*/  @!P1 BRA `(.L_x_107) ;  /* 0xfffffffc00f09947 */ /* 0x002fea000383ffff */
[----:B------:R-:W-:Y:S05]  /*7a60*/  BRA `(.L_x_106) ;  /* 0xffffffe400fc7947 */ /* 0x000fea000383ffff */
        .weak           $__internal_0_$__cuda_sm10x_tcgen05_guardrail_trap_col_being_dealloced_not_returned_by_alloc
        .type           $__internal_0_$__cuda_sm10x_tcgen05_guardrail_trap_col_being_dealloced_not_returned_by_alloc,@function
        .size           $__internal_0_$__cuda_sm10x_tcgen05_guardrail_trap_col_being_dealloced_not_returned_by_alloc,($__internal_1_$__cuda_sm10x_tcgen05_guardrail_trap_phase_invalid_during_alloc - $__internal_0_$__cuda_sm10x_tcgen05_guardrail_trap_col_being_dealloced_not_returned_by_alloc)
$__internal_0_$__cuda_sm10x_tcgen05_guardrail_trap_col_being_dealloced_not_returned_by_alloc:
[----:B------:R-:W-:Y:S05]  /*7a70*/  BPT.TRAP 0x1 ;  /* 0x000000040000795c */ /* 0x000fea0000300000 */
[----:B------:R-:W-:-:S04]  /*7a80*/  HFMA2 R3, -RZ, RZ, 0, 0 ;  /* 0x00000000ff037431 */ /* 0x000fc800000001ff */
[----:B------:R-:W-:Y:S05]  /*7a90*/  RET.REL.NODEC R2 `(_ZN7cutlass13device_kernelINS_4gemm6kernel13GemmUniversalIN4cute5tupleIJiiiiEEENS1_10collective13CollectiveMmaINS1_35MainloopSm100TmaUmmaWarpSpecializedILi13ELi2ELi4ENS5_IJNS4_1CILi2EEENSA_ILi1EEESC_EEEEENS5_IJNSA_ILi64EEESF_NSA_ILi128EEEEEENS_12float_e5m2_tENS5_IJlSC_lEEESI_SJ_NS4_8TiledMMAINS4_8MMA_AtomIJNS4_10MMA_TraitsINS4_19SM100_MMA_F8F6F4_SSEJSI_SI_fSF_SF_NS4_17integral_constantINS4_4UMMA5MajorELSQ_0EEESR_NSO_INSP_7ScaleInELSS_0EEEST_EEEEEENS4_6LayoutINS5_IJSC_SC_SC_EEENS5_IJNSA_ILi0EEESY_SY_EEEEENS5_IJNS4_10UnderscoreES11_S11_EEEEENS4_13SM90_TMA_LOADENS4_14ComposedLayoutINS4_7SwizzleILi3ELi4ELi3EEENS4_18smem_ptr_flag_bitsILi8EEENSW_INS5_IJNSA_ILi8EEESG_EEENS5_IJSG_SC_EEEEEEEvNS4_8identityENS4_23SM90_TMA_LOAD_MULTICASTES1E_vS1F_EENS_8epilogue10collective18CollectiveEpilogueINS1I_23Sm100TmaWarpSpecializedILi1ELi1ELi32ELb0ELb0EEEJSH_NS5_IJNSW_ISF_SC_EES1N_EEESI_SJ_SI_SJ_NS1I_6fusion15FusionCallbacksIS1M_NS1P_17LinearCombinationISI_fSI_fLNS_15FloatRoundStyleE2EEESH_S1O_JEEENS4_5SM1004TMEM4LOAD26SM100_TMEM_LOAD_16dp32b32xES14_NS15_INS16_ILi2ELi4ELi3EEES19_NSW_INS5_IJS1A_SF_EEENS5_IJSF_SC_EEEEEEENS4_39AutoVectorizingCopyWithAssumedAlignmentILi128EEENS4_14SM90_TMA_STOREES23_S25_S25_EEEvvEEEEvNT_6ParamsE) ;  /* 0xffffff8402587950 */ /* 0x000fea0003c3ffff */
        .weak           $__internal_1_$__cuda_sm10x_tcgen05_guardrail_trap_phase_invalid_during_alloc
        .type           $__internal_1_$__cuda_sm10x_tcgen05_guardrail_trap_phase_invalid_during_alloc,@function
        .size           $__internal_1_$__cuda_sm10x_tcgen05_guardrail_trap_phase_invalid_during_alloc,($__internal_2_$__cuda_sm10x_tcgen05_guardrail_trap_unallocated_columns_being_dealloced - $__internal_1_$__cuda_sm10x_tcgen05_guardrail_trap_phase_invalid_during_alloc)
$__internal_1_$__cuda_sm10x_tcgen05_guardrail_trap_phase_invalid_during_alloc:
[----:B------:R-:W-:Y:S05]  /*7aa0*/  BPT.TRAP 0x1 ;  /* 0x000000040000795c */ /* 0x000fea0000300000 */
[----:B------:R-:W-:-:S04]  /*7ab0*/  MOV R5, 0x0 ;  /* 0x0000000000057802 */ /* 0x000fc80000000f00 */
[----:B------:R-:W-:Y:S05]  /*7ac0*/  RET.REL.NODEC R4 `(_ZN7cutlass13device_kernelINS_4gemm6kernel13GemmUniversalIN4cute5tupleIJiiiiEEENS1_10collective13CollectiveMmaINS1_35MainloopSm100TmaUmmaWarpSpecializedILi13ELi2ELi4ENS5_IJNS4_1CILi2EEENSA_ILi1EEESC_EEEEENS5_IJNSA_ILi64EEESF_NSA_ILi128EEEEEENS_12float_e5m2_tENS5_IJlSC_lEEESI_SJ_NS4_8TiledMMAINS4_8MMA_AtomIJNS4_10MMA_TraitsINS4_19SM100_MMA_F8F6F4_SSEJSI_SI_fSF_SF_NS4_17integral_constantINS4_4UMMA5MajorELSQ_0EEESR_NSO_INSP_7ScaleInELSS_0EEEST_EEEEEENS4_6LayoutINS5_IJSC_SC_SC_EEENS5_IJNSA_ILi0EEESY_SY_EEEEENS5_IJNS4_10UnderscoreES11_S11_EEEEENS4_13SM90_TMA_LOADENS4_14ComposedLayoutINS4_7SwizzleILi3ELi4ELi3EEENS4_18smem_ptr_flag_bitsILi8EEENSW_INS5_IJNSA_ILi8EEESG_EEENS5_IJSG_SC_EEEEEEEvNS4_8identityENS4_23SM90_TMA_LOAD_MULTICASTES1E_vS1F_EENS_8epilogue10collective18CollectiveEpilogueINS1I_23Sm100TmaWarpSpecializedILi1ELi1ELi32ELb0ELb0EEEJSH_NS5_IJNSW_ISF_SC_EES1N_EEESI_SJ_SI_SJ_NS1I_6fusion15FusionCallbacksIS1M_NS1P_17LinearCombinationISI_fSI_fLNS_15FloatRoundStyleE2EEESH_S1O_JEEENS4_5SM1004TMEM4LOAD26SM100_TMEM_LOAD_16dp32b32xES14_NS15_INS16_ILi2ELi4ELi3EEES19_NSW_INS5_IJS1A_SF_EEENS5_IJSF_SC_EEEEEEENS4_39AutoVectorizingCopyWithAssumedAlignmentILi128EEENS4_14SM90_TMA_STOREES23_S25_S25_EEEvvEEEEvNT_6ParamsE) ;  /* 0xffffff84044c7950 */ /* 0x000fea0003c3ffff */
        .weak           $__internal_2_$__cuda_sm10x_tcgen05_guardrail_trap_unallocated_columns_being_dealloced
        .type           $__internal_2_$__cuda_sm10x_tcgen05_guardrail_trap_unallocated_columns_being_dealloced,@function
        .size           $__internal_2_$__cuda_sm10x_tcgen05_guardrail_trap_unallocated_columns_being_dealloced,(.L_x_163 - $__internal_2_$__cuda_sm10x_tcgen05_guardrail_trap_unallocated_columns_being_dealloced)
$__internal_2_$__cuda_sm10x_tcgen05_guardrail_trap_unallocated_columns_being_dealloced:
[----:B------:R-:W-:Y:S05]  /*7ad0*/  BPT.TRAP 0x1 ;  /* 0x000000040000795c */ /* 0x000fea0000300000 */
[----:B------:R-:W-:-:S04]  /*7ae0*/  HFMA2 R3, -RZ, RZ, 0, 0 ;  /* 0x00000000ff037431 */ /* 0x000fc800000001ff */
[----:B------:R-:W-:Y:S05]  /*7af0*/  RET.REL.NODEC R2 `(_ZN7cutlass13device_kernelINS_4gemm6kernel13GemmUniversalIN4cute5tupleIJiiiiEEENS1_10collective13CollectiveMmaINS1_35MainloopSm100TmaUmmaWarpSpecializedILi13ELi2ELi4ENS5_IJNS4_1CILi2EEENSA_ILi1EEESC_EEEEENS5_IJNSA_ILi64EEESF_NSA_ILi128EEEEEENS_12float_e5m2_tENS5_IJlSC_lEEESI_SJ_NS4_8TiledMMAINS4_8MMA_AtomIJNS4_10MMA_TraitsINS4_19SM100_MMA_F8F6F4_SSEJSI_SI_fSF_SF_NS4_17integral_constantINS4_4UMMA5MajorELSQ_0EEESR_NSO_INSP_7ScaleInELSS_0EEEST_EEEEEENS4_6LayoutINS5_IJSC_SC_SC_EEENS5_IJNSA_ILi0EEESY_SY_EEEEENS5_IJNS4_10UnderscoreES11_S11_EEEEENS4_13SM90_TMA_LOADENS4_14ComposedLayoutINS4_7SwizzleILi3ELi4ELi3EEENS4_18smem_ptr_flag_bitsILi8EEENSW_INS5_IJNSA_ILi8EEESG_EEENS5_IJSG_SC_EEEEEEEvNS4_8identityENS4_23SM90_TMA_LOAD_MULTICASTES1E_vS1F_EENS_8epilogue10collective18CollectiveEpilogueINS1I_23Sm100TmaWarpSpecializedILi1ELi1ELi32ELb0ELb0EEEJSH_NS5_IJNSW_ISF_SC_EES1N_EEESI_SJ_SI_SJ_NS1I_6fusion15FusionCallbacksIS1M_NS1P_17LinearCombinationISI_fSI_fLNS_15FloatRoundStyleE2EEESH_S1O_JEEENS4_5SM1004TMEM4LOAD26SM100_TMEM_LOAD_16dp32b32xES14_NS15_INS16_ILi2ELi4ELi3EEES19_NSW_INS5_IJS1A_SF_EEENS5_IJSF_SC_EEEEEEENS4_39AutoVectorizingCopyWithAssumedAlignmentILi128EEENS4_14SM90_TMA_STOREES23_S25_S25_EEEvvEEEEvNT_6ParamsE) ;  /* 0xffffff8402407950 */ /* 0x000fea0003c3ffff */
.L_x_162:
[----:B------:R-:W-:-:S00]  /*7b00*/  BRA `(.L_x_162) ;  /* 0xfffffffc00fc7947 */ /* 0x000fc0000383ffff */
[----:B------:R-:W-:-:S00]  /*7b10*/  NOP ;  /* 0x0000000000007918 */ /* 0x000fc00000000000 */
        /* <DEDUP_REMOVED lines=14> */
.L_x_163:


//--------------------- .nv.global.init           --------------------------
	.section	.nv.global.init,"aw",@progbits
.nv.global.init:
	.type		$str$27,@object
	.size		$str$27,($str$28 - $str$27)
$str$27:
        /*0000*/ 	.byte	0x28, 0x61, 0x64, 0x64, 0x72, 0x65, 0x73, 0x73, 0x20, 0x26, 0x20, 0x6d, 0x61, 0x73, 0x6b, 0x29
        /*0010*/ 	.byte	0x20, 0x3d, 0x3d, 0x20, 0x30, 0x00
	.type		$str$28,@object
	.size		$str$28,($str$26 - $str$28)
$str$28:
        /*0016*/ 	.byte	0x2f, 0x74, 0x6d, 0x70, 0x2f, 0x63, 0x75, 0x74, 0x6c, 0x61, 0x73, 0x73, 0x5f, 0x73, 0x77, 0x65
        /*0026*/ 	.byte	0x65, 0x70, 0x5f, 0x73, 0x72, 0x63, 0x2f, 0x69, 0x6e, 0x63, 0x6c, 0x75, 0x64, 0x65, 0x2f, 0x63
        /*0036*/ 	.byte	0x75, 0x74, 0x65, 0x2f, 0x70, 0x6f, 0x69, 0x6e, 0x74, 0x65, 0x72, 0x5f, 0x66, 0x6c, 0x61, 0x67
        /*0046*/ 	.byte	0x67, 0x65, 0x64, 0x2e, 0x68, 0x70, 0x70, 0x00
	.type		$str$26,@object
	.size		$str$26,($str$25 - $str$26)
$str$26:
        /*004e*/ 	.byte	0x2f, 0x74, 0x6d, 0x70, 0x2f, 0x63, 0x75, 0x74, 0x6c, 0x61, 0x73, 0x73, 0x5f, 0x73, 0x77, 0x65
        /*005e*/ 	.byte	0x65, 0x70, 0x5f, 0x73, 0x72, 0x63, 0x2f, 0x69, 0x6e, 0x63, 0x6c, 0x75, 0x64, 0x65, 0x2f, 0x63
        /*006e*/ 	.byte	0x75, 0x74, 0x65, 0x2f, 0x61, 0x74, 0x6f, 0x6d, 0x2f, 0x63, 0x6f, 0x70, 0x79, 0x5f, 0x74, 0x72
        /*007e*/ 	.byte	0x61, 0x69, 0x74, 0x73, 0x5f, 0x73, 0x6d, 0x31, 0x30, 0x30, 0x2e, 0x68, 0x70, 0x70, 0x00
	.type		$str$25,@object
	.size		$str$25,(__unnamed_1 - $str$25)
$str$25:
        /*008d*/ 	.byte	0x28, 0x28, 0x75, 0x69, 0x6e, 0x74, 0x33, 0x32, 0x5f, 0x74, 0x28, 0x74, 0x68, 0x72, 0x65, 0x61
        /*009d*/ 	.byte	0x64, 0x49, 0x64, 0x78, 0x2e, 0x78, 0x29, 0x20, 0x2f, 0x20, 0x33, 0x32, 0x29, 0x20, 0x25, 0x20
        /*00ad*/ 	.byte	0x34, 0x29, 0x20, 0x3d, 0x3d, 0x20, 0x28, 0x28, 0x28, 0x74, 0x6d, 0x65, 0x6d, 0x5f, 0x61, 0x64
        /*00bd*/ 	.byte	0x64, 0x72, 0x20, 0x3e, 0x3e, 0x20, 0x31, 0x36, 0x29, 0x20, 0x2f, 0x20, 0x33, 0x32, 0x29, 0x20
        /*00cd*/ 	.byte	0x25, 0x20, 0x34, 0x29, 0x00
	.type		__unnamed_1,@object
	.size		__unnamed_1,(__unnamed_2 - __unnamed_1)
__unnamed_1:
        /*00d2*/ 	.byte	0x61, 0x75, 0x74, 0x6f, 0x20, 0x63, 0x75, 0x74, 0x65, 0x3a, 0x3a, 0x61, 0x73, 0x5f, 0x70, 0x6f
        /* <DEDUP_REMOVED lines=24> */
        /*0262*/ 	.byte	0x3c, 0x34, 0x30, 0x39, 0x36, 0x3e, 0x3e, 0x3e, 0x3e, 0x5d, 0x00
	.type		__unnamed_2,@object
	.size		__unnamed_2,(.L_2 - __unnamed_2)
__unnamed_2:
        /* <DEDUP_REMOVED lines=40> */
        /*04ed*/ 	.byte	0x74, 0x65, 0x3a, 0x3a, 0x43, 0x3c, 0x30, 0x3e, 0x3e, 0x3e, 0x3e, 0x5d, 0x00
.L_2:


//--------------------- .nv.shared._ZN7cutlass13device_kernelINS_4gemm6kernel13GemmUniversalIN4cute5tupleIJiiiiEEENS1_10collective13CollectiveMmaINS1_35MainloopSm100TmaUmmaWarpSpecializedILi13ELi2ELi4ENS5_IJNS4_1CILi2EEENSA_ILi1EEESC_EEEEENS5_IJNSA_ILi64EEESF_NSA_ILi128EEEEEENS_12float_e5m2_tENS5_IJlSC_lEEESI_SJ_NS4_8TiledMMAINS4_8MMA_AtomIJNS4_10MMA_TraitsINS4_19SM100_MMA_F8F6F4_SSEJSI_SI_fSF_SF_NS4_17integral_constantINS4_4UMMA5MajorELSQ_0EEESR_NSO_INSP_7ScaleInELSS_0EEEST_EEEEEENS4_6LayoutINS5_IJSC_SC_SC_EEENS5_IJNSA_ILi0EEESY_SY_EEEEENS5_IJNS4_10UnderscoreES11_S11_EEEEENS4_13SM90_TMA_LOADENS4_14ComposedLayoutINS4_7SwizzleILi3ELi4ELi3EEENS4_18smem_ptr_flag_bitsILi8EEENSW_INS5_IJNSA_ILi8EEESG_EEENS5_IJSG_SC_EEEEEEEvNS4_8identityENS4_23SM90_TMA_LOAD_MULTICASTES1E_vS1F_EENS_8epilogue10collective18CollectiveEpilogueINS1I_23Sm100TmaWarpSpecializedILi1ELi1ELi32ELb0ELb0EEEJSH_NS5_IJNSW_ISF_SC_EES1N_EEESI_SJ_SI_SJ_NS1I_6fusion15FusionCallbacksIS1M_NS1P_17LinearCombinationISI_fSI_fLNS_15FloatRoundStyleE2EEESH_S1O_JEEENS4_5SM1004TMEM4LOAD26SM100_TMEM_LOAD_16dp32b32xES14_NS15_INS16_ILi2ELi4ELi3EEES19_NSW_INS5_IJS1A_SF_EEENS5_IJSF_SC_EEEEEEENS4_39AutoVectorizingCopyWithAssumedAlignmentILi128EEENS4_14SM90_TMA_STOREES23_S25_S25_EEEvvEEEEvNT_6ParamsE --------------------------
	.section	.nv.shared._ZN7cutlass13device_kernelINS_4gemm6kernel13GemmUniversalIN4cute5tupleIJiiiiEEENS1_10collective13CollectiveMmaINS1_35MainloopSm100TmaUmmaWarpSpecializedILi13ELi2ELi4ENS5_IJNS4_1CILi2EEENSA_ILi1EEESC_EEEEENS5_IJNSA_ILi64EEESF_NSA_ILi128EEEEEENS_12float_e5m2_tENS5_IJlSC_lEEESI_SJ_NS4_8TiledMMAINS4_8MMA_AtomIJNS4_10MMA_TraitsINS4_19SM100_MMA_F8F6F4_SSEJSI_SI_fSF_SF_NS4_17integral_constantINS4_4UMMA5MajorELSQ_0EEESR_NSO_INSP_7ScaleInELSS_0EEEST_EEEEEENS4_6LayoutINS5_IJSC_SC_SC_EEENS5_IJNSA_ILi0EEESY_SY_EEEEENS5_IJNS4_10UnderscoreES11_S11_EEEEENS4_13SM90_TMA_LOADENS4_14ComposedLayoutINS4_7SwizzleILi3ELi4ELi3EEENS4_18smem_ptr_flag_bitsILi8EEENSW_INS5_IJNSA_ILi8EEESG_EEENS5_IJSG_SC_EEEEEEEvNS4_8identityENS4_23SM90_TMA_LOAD_MULTICASTES1E_vS1F_EENS_8epilogue10collective18CollectiveEpilogueINS1I_23Sm100TmaWarpSpecializedILi1ELi1ELi32ELb0ELb0EEEJSH_NS5_IJNSW_ISF_SC_EES1N_EEESI_SJ_SI_SJ_NS1I_6fusion15FusionCallbacksIS1M_NS1P_17LinearCombinationISI_fSI_fLNS_15FloatRoundStyleE2EEESH_S1O_JEEENS4_5SM1004TMEM4LOAD26SM100_TMEM_LOAD_16dp32b32xES14_NS15_INS16_ILi2ELi4ELi3EEES19_NSW_INS5_IJS1A_SF_EEENS5_IJSF_SC_EEEEEEENS4_39AutoVectorizingCopyWithAssumedAlignmentILi128EEENS4_14SM90_TMA_STOREES23_S25_S25_EEEvvEEEEvNT_6ParamsE,"aw",@nobits
	.sectionflags	@""
	.align	16
	.zero		1024


//--------------------- .nv.shared.reserved.0     --------------------------
	.section	.nv.shared.reserved.0,"aw",@nobits
	.weak		__nv_reservedSMEM_offset_0_alias
	.size		__nv_reservedSMEM_offset_0_alias, 0, 64
	.other		__nv_reservedSMEM_offset_0_alias,@"STO_CUDA_RESERVED_SHARED STV_DEFAULT"
__nv_reservedSMEM_offset_0_alias:
	.zero		0
.nv.shared.reserved.0:
	.zero		64
	.weak		__nv_reservedSMEM_tcgen05_partition
	.type		__nv_reservedSMEM_tcgen05_partition,@object
	.size		__nv_reservedSMEM_tcgen05_partition,(.L_0 - __nv_reservedSMEM_tcgen05_partition)
__nv_reservedSMEM_tcgen05_partition:
	.zero		32
.L_0:


//--------------------- .nv.global                --------------------------
	.section	.nv.global,"aw",@nobits
.nv.global:
	.type		_ZN39_INTERNAL_86237905_4_k_cu_c5ca8c93_86564cute1_E,@object
	.size		_ZN39_INTERNAL_86237905_4_k_cu_c5ca8c93_86564cute1_E,(_ZN39_INTERNAL_86237905_4_k_cu_c5ca8c93_86564cuda3std3__45__cpo6cbeginE - _ZN39_INTERNAL_86237905_4_k_cu_c5ca8c93_86564cute1_E)
_ZN39_INTERNAL_86237905_4_k_cu_c5ca8c93_86564cute1_E:
	.zero		1
	.type		_ZN39_INTERNAL_86237905_4_k_cu_c5ca8c93_86564cuda3std3__45__cpo6cbeginE,@object
	.size		_ZN39_INTERNAL_86237905_4_k_cu_c5ca8c93_86564cuda3std3__45__cpo6cbeginE,(_ZN39_INTERNAL_86237905_4_k_cu_c5ca8c93_86564cuda3std3__48in_placeE - _ZN39_INTERNAL_86237905_4_k_cu_c5ca8c93_86564cuda3std3__45__cpo6cbeginE)
_ZN39_INTERNAL_86237905_4_k_cu_c5ca8c93_86564cuda3std3__45__cpo6cbeginE:
	.zero		1
	.type		_ZN39_INTERNAL_86237905_4_k_cu_c5ca8c93_86564cuda3std3__48in_placeE,@object
	.size		_ZN39_INTERNAL_86237905_4_k_cu_c5ca8c93_86564cuda3std3__48in_placeE,(_ZN39_INTERNAL_86237905_4_k_cu_c5ca8c93_86564cuda3std6ranges3__45__cpo9iter_moveE - _ZN39_INTERNAL_86237905_4_k_cu_c5ca8c93_86564cuda3std3__48in_placeE)
_ZN39_INTERNAL_86237905_4_k_cu_c5ca8c93_86564cuda3std3__48in_placeE:
	.zero		1
	.type		_ZN39_INTERNAL_86237905_4_k_cu_c5ca8c93_86564cuda3std6ranges3__45__cpo9iter_moveE,@object
	.size		_ZN39_INTERNAL_86237905_4_k_cu_c5ca8c93_86564cuda3std6ranges3__45__cpo9iter_moveE,(_ZN39_INTERNAL_86237905_4_k_cu_c5ca8c93_86564cuda3std3__45__cpo5beginE - _ZN39_INTERNAL_86237905_4_k_cu_c5ca8c93_86564cuda3std6ranges3__45__cpo9iter_moveE)
_ZN39_INTERNAL_86237905_4_k_cu_c5ca8c93_86564cuda3std6ranges3__45__cpo9iter_moveE:
	.zero		1
	.type		_ZN39_INTERNAL_86237905_4_k_cu_c5ca8c93_86564cuda3std3__45__cpo5beginE,@object
	.size		_ZN39_INTERNAL_86237905_4_k_cu_c5ca8c93_86564cuda3std3__45__cpo5beginE,(_ZN39_INTERNAL_86237905_4_k_cu_c5ca8c93_86564cuda3std3__441_GLOBAL__N__86237905_4_k_cu_c5ca8c93_86566ignoreE - _ZN39_INTERNAL_86237905_4_k_cu_c5ca8c93_86564cuda3std3__45__cpo5beginE)
_ZN39_INTERNAL_86237905_4_k_cu_c5ca8c93_86564cuda3std3__45__cpo5beginE:
	.zero		1
	.type		_ZN39_INTERNAL_86237905_4_k_cu_c5ca8c93_86564cuda3std3__441_GLOBAL__N__86237905_4_k_cu_c5ca8c93_86566ignoreE,@object
	.size		_ZN39_INTERNAL_86237905_4_k_cu_c5ca8c93_86564cuda3std3__441_GLOBAL__N__86237905_4_k_cu_c5ca8c93_86566ignoreE,(_ZN39_INTERNAL_86237905_4_k_cu_c5ca8c93_86564cute7productE - _ZN39_INTERNAL_86237905_4_k_cu_c5ca8c93_86564cuda3std3__441_GLOBAL__N__86237905_4_k_cu_c5ca8c93_86566ignoreE)
_ZN39_INTERNAL_86237905_4_k_cu_c5ca8c93_86564cuda3std3__441_GLOBAL__N__86237905_4_k_cu_c5ca8c93_86566ignoreE:
	.zero		1
	.type		_ZN39_INTERNAL_86237905_4_k_cu_c5ca8c93_86564cute7productE,@object
	.size		_ZN39_INTERNAL_86237905_4_k_cu_c5ca8c93_86564cute7productE,(_ZN39_INTERNAL_86237905_4_k_cu_c5ca8c93_86564cuda3std3__45__cpo3endE - _ZN39_INTERNAL_86237905_4_k_cu_c5ca8c93_86564cute7productE)
_ZN39_INTERNAL_86237905_4_k_cu_c5ca8c93_86564cute7productE:
	.zero		1
	.type		_ZN39_INTERNAL_86237905_4_k_cu_c5ca8c93_86564cuda3std3__45__cpo3endE,@object
	.size		_ZN39_INTERNAL_86237905_4_k_cu_c5ca8c93_86564cuda3std3__45__cpo3endE,(_ZN39_INTERNAL_86237905_4_k_cu_c5ca8c93_86564cuda3std3__419piecewise_constructE - _ZN39_INTERNAL_86237905_4_k_cu_c5ca8c93_86564cuda3std3__45__cpo3endE)
_ZN39_INTERNAL_86237905_4_k_cu_c5ca8c93_86564cuda3std3__45__cpo3endE:
	.zero		1
	.type		_ZN39_INTERNAL_86237905_4_k_cu_c5ca8c93_86564cuda3std3__419piecewise_constructE,@object
	.size		_ZN39_INTERNAL_86237905_4_k_cu_c5ca8c93_86564cuda3std3__419piecewise_constructE,(_ZN39_INTERNAL_86237905_4_k_cu_c5ca8c93_86564cuda3std3__45__cpo4cendE - _ZN39_INTERNAL_86237905_4_k_cu_c5ca8c93_86564cuda3std3__419piecewise_constructE)
_ZN39_INTERNAL_86237905_4_k_cu_c5ca8c93_86564cuda3std3__419piecewise_constructE:
	.zero		1
	.type		_ZN39_INTERNAL_86237905_4_k_cu_c5ca8c93_86564cuda3std3__45__cpo4cendE,@object
	.size		_ZN39_INTERNAL_86237905_4_k_cu_c5ca8c93_86564cuda3std3__45__cpo4cendE,(_ZN39_INTERNAL_86237905_4_k_cu_c5ca8c93_86564cuda3std6ranges3__45__cpo4swapE - _ZN39_INTERNAL_86237905_4_k_cu_c5ca8c93_86564cuda3std3__45__cpo4cendE)
_ZN39_INTERNAL_86237905_4_k_cu_c5ca8c93_86564cuda3std3__45__cpo4cendE:
	.zero		1
	.type		_ZN39_INTERNAL_86237905_4_k_cu_c5ca8c93_86564cuda3std6ranges3__45__cpo4swapE,@object
	.size		_ZN39_INTERNAL_86237905_4_k_cu_c5ca8c93_86564cuda3std6ranges3__45__cpo4swapE,(.L_10 - _ZN39_INTERNAL_86237905_4_k_cu_c5ca8c93_86564cuda3std6ranges3__45__cpo4swapE)
_ZN39_INTERNAL_86237905_4_k_cu_c5ca8c93_86564cuda3std6ranges3__45__cpo4swapE:
	.zero		1
.L_10:


//--------------------- .nv.constant0._ZN7cutlass13device_kernelINS_4gemm6kernel13GemmUniversalIN4cute5tupleIJiiiiEEENS1_10collective13CollectiveMmaINS1_35MainloopSm100TmaUmmaWarpSpecializedILi13ELi2ELi4ENS5_IJNS4_1CILi2EEENSA_ILi1EEESC_EEEEENS5_IJNSA_ILi64EEESF_NSA_ILi128EEEEEENS_12float_e5m2_tENS5_IJlSC_lEEESI_SJ_NS4_8TiledMMAINS4_8MMA_AtomIJNS4_10MMA_TraitsINS4_19SM100_MMA_F8F6F4_SSEJSI_SI_fSF_SF_NS4_17integral_constantINS4_4UMMA5MajorELSQ_0EEESR_NSO_INSP_7ScaleInELSS_0EEEST_EEEEEENS4_6LayoutINS5_IJSC_SC_SC_EEENS5_IJNSA_ILi0EEESY_SY_EEEEENS5_IJNS4_10UnderscoreES11_S11_EEEEENS4_13SM90_TMA_LOADENS4_14ComposedLayoutINS4_7SwizzleILi3ELi4ELi3EEENS4_18smem_ptr_flag_bitsILi8EEENSW_INS5_IJNSA_ILi8EEESG_EEENS5_IJSG_SC_EEEEEEEvNS4_8identityENS4_23SM90_TMA_LOAD_MULTICASTES1E_vS1F_EENS_8epilogue10collective18CollectiveEpilogueINS1I_23Sm100TmaWarpSpecializedILi1ELi1ELi32ELb0ELb0EEEJSH_NS5_IJNSW_ISF_SC_EES1N_EEESI_SJ_SI_SJ_NS1I_6fusion15FusionCallbacksIS1M_NS1P_17LinearCombinationISI_fSI_fLNS_15FloatRoundStyleE2EEESH_S1O_JEEENS4_5SM1004TMEM4LOAD26SM100_TMEM_LOAD_16dp32b32xES14_NS15_INS16_ILi2ELi4ELi3EEES19_NSW_INS5_IJS1A_SF_EEENS5_IJSF_SC_EEEEEEENS4_39AutoVectorizingCopyWithAssumedAlignmentILi128EEENS4_14SM90_TMA_STOREES23_S25_S25_EEEvvEEEEvNT_6ParamsE --------------------------
	.section	.nv.constant0._ZN7cutlass13device_kernelINS_4gemm6kernel13GemmUniversalIN4cute5tupleIJiiiiEEENS1_10collective13CollectiveMmaINS1_35MainloopSm100TmaUmmaWarpSpecializedILi13ELi2ELi4ENS5_IJNS4_1CILi2EEENSA_ILi1EEESC_EEEEENS5_IJNSA_ILi64EEESF_NSA_ILi128EEEEEENS_12float_e5m2_tENS5_IJlSC_lEEESI_SJ_NS4_8TiledMMAINS4_8MMA_AtomIJNS4_10MMA_TraitsINS4_19SM100_MMA_F8F6F4_SSEJSI_SI_fSF_SF_NS4_17integral_constantINS4_4UMMA5MajorELSQ_0EEESR_NSO_INSP_7ScaleInELSS_0EEEST_EEEEEENS4_6LayoutINS5_IJSC_SC_SC_EEENS5_IJNSA_ILi0EEESY_SY_EEEEENS5_IJNS4_10UnderscoreES11_S11_EEEEENS4_13SM90_TMA_LOADENS4_14ComposedLayoutINS4_7SwizzleILi3ELi4ELi3EEENS4_18smem_ptr_flag_bitsILi8EEENSW_INS5_IJNSA_ILi8EEESG_EEENS5_IJSG_SC_EEEEEEEvNS4_8identityENS4_23SM90_TMA_LOAD_MULTICASTES1E_vS1F_EENS_8epilogue10collective18CollectiveEpilogueINS1I_23Sm100TmaWarpSpecializedILi1ELi1ELi32ELb0ELb0EEEJSH_NS5_IJNSW_ISF_SC_EES1N_EEESI_SJ_SI_SJ_NS1I_6fusion15FusionCallbacksIS1M_NS1P_17LinearCombinationISI_fSI_fLNS_15FloatRoundStyleE2EEESH_S1O_JEEENS4_5SM1004TMEM4LOAD26SM100_TMEM_LOAD_16dp32b32xES14_NS15_INS16_ILi2ELi4ELi3EEES19_NSW_INS5_IJS1A_SF_EEENS5_IJSF_SC_EEEEEEENS4_39AutoVectorizingCopyWithAssumedAlignmentILi128EEENS4_14SM90_TMA_STOREES23_S25_S25_EEEvvEEEEvNT_6ParamsE,"a",@progbits
	.sectionflags	@""
	.align	4
.nv.constant0._ZN7cutlass13device_kernelINS_4gemm6kernel13GemmUniversalIN4cute5tupleIJiiiiEEENS1_10collective13CollectiveMmaINS1_35MainloopSm100TmaUmmaWarpSpecializedILi13ELi2ELi4ENS5_IJNS4_1CILi2EEENSA_ILi1EEESC_EEEEENS5_IJNSA_ILi64EEESF_NSA_ILi128EEEEEENS_12float_e5m2_tENS5_IJlSC_lEEESI_SJ_NS4_8TiledMMAINS4_8MMA_AtomIJNS4_10MMA_TraitsINS4_19SM100_MMA_F8F6F4_SSEJSI_SI_fSF_SF_NS4_17integral_constantINS4_4UMMA5MajorELSQ_0EEESR_NSO_INSP_7ScaleInELSS_0EEEST_EEEEEENS4_6LayoutINS5_IJSC_SC_SC_EEENS5_IJNSA_ILi0EEESY_SY_EEEEENS5_IJNS4_10UnderscoreES11_S11_EEEEENS4_13SM90_TMA_LOADENS4_14ComposedLayoutINS4_7SwizzleILi3ELi4ELi3EEENS4_18smem_ptr_flag_bitsILi8EEENSW_INS5_IJNSA_ILi8EEESG_EEENS5_IJSG_SC_EEEEEEEvNS4_8identityENS4_23SM90_TMA_LOAD_MULTICASTES1E_vS1F_EENS_8epilogue10collective18CollectiveEpilogueINS1I_23Sm100TmaWarpSpecializedILi1ELi1ELi32ELb0ELb0EEEJSH_NS5_IJNSW_ISF_SC_EES1N_EEESI_SJ_SI_SJ_NS1I_6fusion15FusionCallbacksIS1M_NS1P_17LinearCombinationISI_fSI_fLNS_15FloatRoundStyleE2EEESH_S1O_JEEENS4_5SM1004TMEM4LOAD26SM100_TMEM_LOAD_16dp32b32xES14_NS15_INS16_ILi2ELi4ELi3EEES19_NSW_INS5_IJS1A_SF_EEENS5_IJSF_SC_EEEEEEENS4_39AutoVectorizingCopyWithAssumedAlignmentILi128EEENS4_14SM90_TMA_STOREES23_S25_S25_EEEvvEEEEvNT_6ParamsE:
	.zero		2944


//--------------------- SYMBOLS --------------------------

	.type		.nv.reservedSmem.offset0,@object
	.size		.nv.reservedSmem.offset0,0x4
	.type		.nv.reservedSmem.cap,@object
	.size		.nv.reservedSmem.cap,0x4
	.type		__assertfail,@function
